def attn_fwd(
    Q,
    K,
    V,
    Out,
    Lse,
    sm_scale,
    stride_qz,
    stride_qh,
    stride_qm,
    stride_qk,
    stride_kz,
    stride_kh,
    stride_kn,
    stride_kk,
    stride_vz,
    stride_vh,
    stride_vn,
    stride_vk,
    stride_oz,
    stride_oh,
    stride_om,
    stride_ok,
    seqlen_q,
    seqlen_k,
    BLOCK_M: tl.constexpr,
    BLOCK_N: tl.constexpr,
    HEAD_DIM: tl.constexpr,
    CAUSAL: tl.constexpr,
):
    start_m = tl.program_id(0)
    off_hz = tl.program_id(1)
    q_off = off_hz * stride_qh
    k_off = off_hz * stride_kh
    v_off = off_hz * stride_vh
    offs_m = start_m * BLOCK_M + tl.arange(0, BLOCK_M)
    offs_d = tl.arange(0, HEAD_DIM)
    offs_n = tl.arange(0, BLOCK_N)
    q_ptrs = Q + q_off + offs_m[:, None] * stride_qm + offs_d[None, :] * stride_qk
    k_ptrs = K + k_off + offs_d[:, None] * stride_kk + offs_n[None, :] * stride_kn
    v_ptrs = V + v_off + offs_n[:, None] * stride_vn + offs_d[None, :] * stride_vk
    m_i = tl.full([BLOCK_M], float("-inf"), dtype=tl.float32)
    l_i = tl.zeros([BLOCK_M], dtype=tl.float32) + 1.0
    acc = tl.zeros([BLOCK_M, HEAD_DIM], dtype=tl.float32)
    q = tl.load(q_ptrs)
    acc, l_i, m_i = _attn_fwd_inner(
        acc,
        l_i,
        m_i,
        q,
        k_ptrs,
        v_ptrs,
        sm_scale,
        stride_kn,
        stride_vn,
        start_m,
        seqlen_k,
        BLOCK_M,
        BLOCK_N,
        HEAD_DIM,
        CAUSAL,
    )
    acc = acc / l_i[:, None]
    lse = m_i + tl.math.log2(l_i) / 1.4426950408889634
    o_ptrs = (
        Out
        + off_hz * stride_oh
        + offs_m[:, None] * stride_om
        + offs_d[None, :] * stride_ok
    )
    tl.store(o_ptrs, acc.to(Out.dtype.element_ty))
    tl.store(Lse + off_hz * seqlen_q + offs_m, lse)

# config = {"BLOCK_M": 64, "BLOCK_N": 32, "HEAD_DIM": 64, "arch": "sm_100", "causal": true, "dtype": "fp16", "num_stages": 4, "num_warps": 4}
# arch = sm_100


// ===== COMPILED SASS (sm_100a) =====

	.target	sm_100a

	.elftype	@"ET_EXEC"


//--------------------- .note.nv.tkinfo           --------------------------
	.section	.note.nv.tkinfo,"",@"SHT_NOTE"
	.sectionflags	@"SHF_NOTE_NV_TKINFO"
	.tkinfo
        /*0018*/ 	.word	0x00000081
        /*0030*/ 	.string	""
        /*0030*/ 	.string	"ptxas-blackwell"
        /*0030*/ 	.string	"Cuda compilation tools, release 12.9, V12.9.86"
        /*0030*/ 	.string	"Build cuda_12.9.r12.9/compiler.36037853_0"
        /*0030*/ 	.string	"-v  -suppress-debug-info  -lineinfo  -arch sm_100a "



//--------------------- .note.nv.cuver            --------------------------
	.section	.note.nv.cuver,"",@"SHT_NOTE"
	.sectionflags	@"SHF_NOTE_NV_CUVER"
        /*0018*/ 	.short	0x0001
        /*001a*/ 	.short	0x0064
        /*001c*/ 	.short	0x0001
        /*001e*/ 	.short	0x0000
        /*0020*/ 	.short	0x0001
        /*0022*/ 	.short	0x0000


//--------------------- .nv.info                  --------------------------
	.section	.nv.info,"",@"SHT_CUDA_INFO"
	.align	4


	//----- nvinfo : EIATTR_REGCOUNT
	.align		4
        /*0000*/ 	.byte	0x04, 0x2f
        /*0002*/ 	.short	(.L_5 - .L_4)
	.align		4
.L_4:
        /*0004*/ 	.word	index@(attn_fwd)
        /*0008*/ 	.word	0x00000080


	//----- nvinfo : EIATTR_FRAME_SIZE
	.align		4
.L_5:
        /*000c*/ 	.byte	0x04, 0x11
        /*000e*/ 	.short	(.L_7 - .L_6)
	.align		4
.L_6:
        /*0010*/ 	.word	index@($__internal_2_$__cuda_sm10x_tcgen05_guardrail_trap_unallocated_columns_being_dealloced)
        /*0014*/ 	.word	0x00000000


	//----- nvinfo : EIATTR_FRAME_SIZE
	.align		4
.L_7:
        /*0018*/ 	.byte	0x04, 0x11
        /*001a*/ 	.short	(.L_9 - .L_8)
	.align		4
.L_8:
        /*001c*/ 	.word	index@($__internal_1_$__cuda_sm10x_tcgen05_guardrail_trap_phase_invalid_during_alloc)
        /*0020*/ 	.word	0x00000000


	//----- nvinfo : EIATTR_FRAME_SIZE
	.align		4
.L_9:
        /*0024*/ 	.byte	0x04, 0x11
        /*0026*/ 	.short	(.L_11 - .L_10)
	.align		4
.L_10:
        /*0028*/ 	.word	index@($__internal_0_$__cuda_sm10x_tcgen05_guardrail_trap_col_being_dealloced_not_returned_by_alloc)
        /*002c*/ 	.word	0x00000000


	//----- nvinfo : EIATTR_FRAME_SIZE
	.align		4
.L_11:
        /*0030*/ 	.byte	0x04, 0x11
        /*0032*/ 	.short	(.L_13 - .L_12)
	.align		4
.L_12:
        /*0034*/ 	.word	index@(attn_fwd)
        /*0038*/ 	.word	0x00000000


	//----- nvinfo : EIATTR_MIN_STACK_SIZE
	.align		4
.L_13:
        /*003c*/ 	.byte	0x04, 0x12
        /*003e*/ 	.short	(.L_15 - .L_14)
	.align		4
.L_14:
        /*0040*/ 	.word	index@(attn_fwd)
        /*0044*/ 	.word	0x00000000
.L_15:


//--------------------- .nv.info.attn_fwd         --------------------------
	.section	.nv.info.attn_fwd,"",@"SHT_CUDA_INFO"
	.sectionflags	@""
	.align	4


	//----- nvinfo : EIATTR_CUDA_API_VERSION
	.align		4
        /*0000*/ 	.byte	0x04, 0x37
        /*0002*/ 	.short	(.L_17 - .L_16)
.L_16:
        /*0004*/ 	.word	0x00000081


	//----- nvinfo : EIATTR_KPARAM_INFO
	.align		4
.L_17:
        /*0008*/ 	.byte	0x04, 0x17
        /*000a*/ 	.short	(.L_19 - .L_18)
.L_18:
        /*000c*/ 	.word	0x00000000
        /*0010*/ 	.short	0x0019
        /*0012*/ 	.short	0x0080
        /*0014*/ 	.byte	0x00, 0xf4, 0x21, 0x00


	//----- nvinfo : EIATTR_KPARAM_INFO
	.align		4
.L_19:
        /*0018*/ 	.byte	0x04, 0x17
        /*001a*/ 	.short	(.L_21 - .L_20)
.L_20:
        /*001c*/ 	.word	0x00000000
        /*0020*/ 	.short	0x0018
        /*0022*/ 	.short	0x0078
        /*0024*/ 	.byte	0x00, 0xf4, 0x21, 0x00


	//----- nvinfo : EIATTR_KPARAM_INFO
	.align		4
.L_21:
        /*0028*/ 	.byte	0x04, 0x17
        /*002a*/ 	.short	(.L_23 - .L_22)
.L_22:
        /*002c*/ 	.word	0x00000000
        /*0030*/ 	.short	0x0017
        /*0032*/ 	.short	0x0070
        /*0034*/ 	.byte	0x00, 0xf0, 0x11, 0x00


	//----- nvinfo : EIATTR_KPARAM_INFO
	.align		4
.L_23:
        /*0038*/ 	.byte	0x04, 0x17
        /*003a*/ 	.short	(.L_25 - .L_24)
.L_24:
        /*003c*/ 	.word	0x00000000
        /*0040*/ 	.short	0x0016
        /*0042*/ 	.short	0x006c
        /*0044*/ 	.byte	0x00, 0xf0, 0x11, 0x00


	//----- nvinfo : EIATTR_KPARAM_INFO
	.align		4
.L_25:
        /*0048*/ 	.byte	0x04, 0x17
        /*004a*/ 	.short	(.L_27 - .L_26)
.L_26:
        /*004c*/ 	.word	0x00000000
        /*0050*/ 	.short	0x0015
        /*0052*/ 	.short	0x0068
        /*0054*/ 	.byte	0x00, 0xf0, 0x11, 0x00


	//----- nvinfo : EIATTR_KPARAM_INFO
	.align		4
.L_27:
        /*0058*/ 	.byte	0x04, 0x17
        /*005a*/ 	.short	(.L_29 - .L_28)
.L_28:
        /*005c*/ 	.word	0x00000000
        /*0060*/ 	.short	0x0014
        /*0062*/ 	.short	0x0064
        /*0064*/ 	.byte	0x00, 0xf0, 0x11, 0x00


	//----- nvinfo : EIATTR_KPARAM_INFO
	.align		4
.L_29:
        /*0068*/ 	.byte	0x04, 0x17
        /*006a*/ 	.short	(.L_31 - .L_30)
.L_30:
        /*006c*/ 	.word	0x00000000
        /*0070*/ 	.short	0x0013
        /*0072*/ 	.short	0x0060
        /*0074*/ 	.byte	0x00, 0xf0, 0x11, 0x00


	//----- nvinfo : EIATTR_KPARAM_INFO
	.align		4
.L_31:
        /*0078*/ 	.byte	0x04, 0x17
        /*007a*/ 	.short	(.L_33 - .L_32)
.L_32:
        /*007c*/ 	.word	0x00000000
        /*0080*/ 	.short	0x0012
        /*0082*/ 	.short	0x005c
        /*0084*/ 	.byte	0x00, 0xf0, 0x11, 0x00


	//----- nvinfo : EIATTR_KPARAM_INFO
	.align		4
.L_33:
        /*0088*/ 	.byte	0x04, 0x17
        /*008a*/ 	.short	(.L_35 - .L_34)
.L_34:
        /*008c*/ 	.word	0x00000000
        /*0090*/ 	.short	0x0011
        /*0092*/ 	.short	0x0058
        /*0094*/ 	.byte	0x00, 0xf0, 0x11, 0x00


	//----- nvinfo : EIATTR_KPARAM_INFO
	.align		4
.L_35:
        /*0098*/ 	.byte	0x04, 0x17
        /*009a*/ 	.short	(.L_37 - .L_36)
.L_36:
        /*009c*/ 	.word	0x00000000
        /*00a0*/ 	.short	0x0010
        /*00a2*/ 	.short	0x0054
        /*00a4*/ 	.byte	0x00, 0xf0, 0x11, 0x00


	//----- nvinfo : EIATTR_KPARAM_INFO
	.align		4
.L_37:
        /*00a8*/ 	.byte	0x04, 0x17
        /*00aa*/ 	.short	(.L_39 - .L_38)
.L_38:
        /*00ac*/ 	.word	0x00000000
        /*00b0*/ 	.short	0x000f
        /*00b2*/ 	.short	0x0050
        /*00b4*/ 	.byte	0x00, 0xf0, 0x11, 0x00


	//----- nvinfo : EIATTR_KPARAM_INFO
	.align		4
.L_39:
        /*00b8*/ 	.byte	0x04, 0x17
        /*00ba*/ 	.short	(.L_41 - .L_40)
.L_40:
        /*00bc*/ 	.word	0x00000000
        /*00c0*/ 	.short	0x000e
        /*00c2*/ 	.short	0x004c
        /*00c4*/ 	.byte	0x00, 0xf0, 0x11, 0x00


	//----- nvinfo : EIATTR_KPARAM_INFO
	.align		4
.L_41:
        /*00c8*/ 	.byte	0x04, 0x17
        /*00ca*/ 	.short	(.L_43 - .L_42)
.L_42:
        /*00cc*/ 	.word	0x00000000
        /*00d0*/ 	.short	0x000d
        /*00d2*/ 	.short	0x0048
        /*00d4*/ 	.byte	0x00, 0xf0, 0x11, 0x00


	//----- nvinfo : EIATTR_KPARAM_INFO
	.align		4
.L_43:
        /*00d8*/ 	.byte	0x04, 0x17
        /*00da*/ 	.short	(.L_45 - .L_44)
.L_44:
        /*00dc*/ 	.word	0x00000000
        /*00e0*/ 	.short	0x000c
        /*00e2*/ 	.short	0x0044
        /*00e4*/ 	.byte	0x00, 0xf0, 0x11, 0x00


	//----- nvinfo : EIATTR_KPARAM_INFO
	.align		4
.L_45:
        /*00e8*/ 	.byte	0x04, 0x17
        /*00ea*/ 	.short	(.L_47 - .L_46)
.L_46:
        /*00ec*/ 	.word	0x00000000
        /*00f0*/ 	.short	0x000b
        /*00f2*/ 	.short	0x0040
        /*00f4*/ 	.byte	0x00, 0xf0, 0x11, 0x00


	//----- nvinfo : EIATTR_KPARAM_INFO
	.align		4
.L_47:
        /*00f8*/ 	.byte	0x04, 0x17
        /*00fa*/ 	.short	(.L_49 - .L_48)
.L_48:
        /*00fc*/ 	.word	0x00000000
        /*0100*/ 	.short	0x000a
        /*0102*/ 	.short	0x003c
        /*0104*/ 	.byte	0x00, 0xf0, 0x11, 0x00


	//----- nvinfo : EIATTR_KPARAM_INFO
	.align		4
.L_49:
        /*0108*/ 	.byte	0x04, 0x17
        /*010a*/ 	.short	(.L_51 - .L_50)
.L_50:
        /*010c*/ 	.word	0x00000000
        /*0110*/ 	.short	0x0009
        /*0112*/ 	.short	0x0038
        /*0114*/ 	.byte	0x00, 0xf0, 0x11, 0x00


	//----- nvinfo : EIATTR_KPARAM_INFO
	.align		4
.L_51:
        /*0118*/ 	.byte	0x04, 0x17
        /*011a*/ 	.short	(.L_53 - .L_52)
.L_52:
        /*011c*/ 	.word	0x00000000
        /*0120*/ 	.short	0x0008
        /*0122*/ 	.short	0x0034
        /*0124*/ 	.byte	0x00, 0xf0, 0x11, 0x00


	//----- nvinfo : EIATTR_KPARAM_INFO
	.align		4
.L_53:
        /*0128*/ 	.byte	0x04, 0x17
        /*012a*/ 	.short	(.L_55 - .L_54)
.L_54:
        /*012c*/ 	.word	0x00000000
        /*0130*/ 	.short	0x0007
        /*0132*/ 	.short	0x0030
        /*0134*/ 	.byte	0x00, 0xf0, 0x11, 0x00


	//----- nvinfo : EIATTR_KPARAM_INFO
	.align		4
.L_55:
        /*0138*/ 	.byte	0x04, 0x17
        /*013a*/ 	.short	(.L_57 - .L_56)
.L_56:
        /*013c*/ 	.word	0x00000000
        /*0140*/ 	.short	0x0006
        /*0142*/ 	.short	0x002c
        /*0144*/ 	.byte	0x00, 0xf0, 0x11, 0x00


	//----- nvinfo : EIATTR_KPARAM_INFO
	.align		4
.L_57:
        /*0148*/ 	.byte	0x04, 0x17
        /*014a*/ 	.short	(.L_59 - .L_58)
.L_58:
        /*014c*/ 	.word	0x00000000
        /*0150*/ 	.short	0x0005
        /*0152*/ 	.short	0x0028
        /*0154*/ 	.byte	0x00, 0xf0, 0x11, 0x00


	//----- nvinfo : EIATTR_KPARAM_INFO
	.align		4
.L_59:
        /*0158*/ 	.byte	0x04, 0x17
        /*015a*/ 	.short	(.L_61 - .L_60)
.L_60:
        /*015c*/ 	.word	0x00000000
        /*0160*/ 	.short	0x0004
        /*0162*/ 	.short	0x0020
        /*0164*/ 	.byte	0x00, 0xf4, 0x21, 0x00


	//----- nvinfo : EIATTR_KPARAM_INFO
	.align		4
.L_61:
        /*0168*/ 	.byte	0x04, 0x17
        /*016a*/ 	.short	(.L_63 - .L_62)
.L_62:
        /*016c*/ 	.word	0x00000000
        /*0170*/ 	.short	0x0003
        /*0172*/ 	.short	0x0018
        /*0174*/ 	.byte	0x00, 0xf4, 0x21, 0x00


	//----- nvinfo : EIATTR_KPARAM_INFO
	.align		4
.L_63:
        /*0178*/ 	.byte	0x04, 0x17
        /*017a*/ 	.short	(.L_65 - .L_64)
.L_64:
        /*017c*/ 	.word	0x00000000
        /*0180*/ 	.short	0x0002
        /*0182*/ 	.short	0x0010
        /*0184*/ 	.byte	0x00, 0xf4, 0x21, 0x00


	//----- nvinfo : EIATTR_KPARAM_INFO
	.align		4
.L_65:
        /*0188*/ 	.byte	0x04, 0x17
        /*018a*/ 	.short	(.L_67 - .L_66)
.L_66:
        /*018c*/ 	.word	0x00000000
        /*0190*/ 	.short	0x0001
        /*0192*/ 	.short	0x0008
        /*0194*/ 	.byte	0x00, 0xf4, 0x21, 0x00


	//----- nvinfo : EIATTR_KPARAM_INFO
	.align		4
.L_67:
        /*0198*/ 	.byte	0x04, 0x17
        /*019a*/ 	.short	(.L_69 - .L_68)
.L_68:
        /*019c*/ 	.word	0x00000000
        /*01a0*/ 	.short	0x0000
        /*01a2*/ 	.short	0x0000
        /*01a4*/ 	.byte	0x00, 0xf4, 0x21, 0x00


	//----- nvinfo : EIATTR_AT_ENTRY_FRAGMENTS
	.align		4
.L_69:
        /*01a8*/ 	.byte	0x04, 0x4f
        /*01aa*/ 	.short	(.L_71 - .L_70)


	//   ....[0]....
.L_70:
        /*01ac*/ 	.word	0x00000004


	//----- nvinfo : EIATTR_RESERVED_SMEM_USED
	.align		4
.L_71:
        /*01b0*/ 	.byte	0x01, 0x41
	.zero		2


	//----- nvinfo : EIATTR_SPARSE_MMA_MASK
	.align		4
        /*01b4*/ 	.byte	0x03, 0x50
        /*01b6*/ 	.short	0x0000


	//----- nvinfo : EIATTR_TCGEN05_1CTA_USED
	.align		4
        /*01b8*/ 	.byte	0x01, 0x51
	.zero		2


	//----- nvinfo : EIATTR_MAXREG_COUNT
	.align		4
        /*01bc*/ 	.byte	0x03, 0x1b
        /*01be*/ 	.short	0x00ff


	//----- nvinfo : EIATTR_NUM_BARRIERS
	.align		4
        /*01c0*/ 	.byte	0x02, 0x4c
        /*01c2*/ 	.byte	0x01
	.zero		1


	//----- nvinfo : EIATTR_INT_WARP_WIDE_INSTR_OFFSETS
	.align		4
        /*01c4*/ 	.byte	0x04, 0x31
        /*01c6*/ 	.short	(.L_73 - .L_72)


	//   ....[0]....
.L_72:
        /*01c8*/ 	.word	0x00001280


	//   ....[1]....
        /*01cc*/ 	.word	0x00001290


	//   ....[2]....
        /*01d0*/ 	.word	0x00001720


	//   ....[3]....
        /*01d4*/ 	.word	0x00001ab0


	//   ....[4]....
        /*01d8*/ 	.word	0x00003550


	//   ....[5]....
        /*01dc*/ 	.word	0x000063d0


	//   ....[6]....
        /*01e0*/ 	.word	0x00006420


	//----- nvinfo : EIATTR_COOP_GROUP_MASK_REGIDS
	.align		4
.L_73:
        /*01e4*/ 	.byte	0x04, 0x29
        /*01e6*/ 	.short	(.L_75 - .L_74)


	//   ....[0]....
.L_74:
        /*01e8*/ 	.word	0xffffffff


	//   ....[1]....
        /*01ec*/ 	.word	0xffffffff


	//   ....[2]....
        /*01f0*/ 	.word	0xffffffff


	//   ....[3]....
        /*01f4*/ 	.word	0xffffffff


	//   ....[4]....
        /*01f8*/ 	.word	0xffffffff


	//   ....[5]....
        /*01fc*/ 	.word	0xffffffff


	//   ....[6]....
        /*0200*/ 	.word	0xffffffff


	//   ....[7]....
        /*0204*/ 	.word	0xffffffff


	//----- nvinfo : EIATTR_COOP_GROUP_INSTR_OFFSETS
	.align		4
.L_75:
        /*0208*/ 	.byte	0x04, 0x28
        /*020a*/ 	.short	(.L_77 - .L_76)


	//   ....[0]....
.L_76:
        /*020c*/ 	.word	0x00000050


	//   ....[1]....
        /*0210*/ 	.word	0x00000310


	//   ....[2]....
        /*0214*/ 	.word	0x00002600


	//   ....[3]....
        /*0218*/ 	.word	0x00002a90


	//   ....[4]....
        /*021c*/ 	.word	0x00003ec0


	//   ....[5]....
        /*0220*/ 	.word	0x000042f0


	//   ....[6]....
        /*0224*/ 	.word	0x00006260


	//   ....[7]....
        /*0228*/ 	.word	0x000064d0


	//----- nvinfo : EIATTR_VRC_CTA_INIT_COUNT
	.align		4
.L_77:
        /*022c*/ 	.byte	0x02, 0x4a
        /*022e*/ 	.byte	0x80
	.zero		1


	//----- nvinfo : EIATTR_MBARRIER_INSTR_OFFSETS
	.align		4
        /*0230*/ 	.byte	0x04, 0x39
        /*0232*/ 	.short	(.L_79 - .L_78)


	//   ....[0]....
.L_78:
        /*0234*/ 	.word	0x000015d0
        /*0238*/ 	.word	0x000000ff
        /*023c*/ 	.word	0x00005000
        /*0240*/ 	.short	0x0100
        /*0242*/ 	.byte	0x09
	.zero		1


	//   ....[1]....
        /*0244*/ 	.word	0x00001a70
        /*0248*/ 	.word	0x000000ff
        /*024c*/ 	.word	0x00005008
        /*0250*/ 	.short	0x0100
        /*0252*/ 	.byte	0x09
	.zero		1


	//   ....[2]....
        /*0254*/ 	.word	0x00001d70
        /*0258*/ 	.word	0x000000ff
        /*025c*/ 	.word	0x00003000
        /*0260*/ 	.short	0x0100
        /*0262*/ 	.byte	0x09
	.zero		1


	//   ....[3]....
        /*0264*/ 	.word	0x00001fd0
        /*0268*/ 	.word	0x000000ff
        /*026c*/ 	.word	0x00003000
        /*0270*/ 	.short	0x010a
        /*0272*/ 	.byte	0x09
	.zero		1


	//   ....[4]....
        /*0274*/ 	.word	0x00002030
        /*0278*/ 	.word	0x000000ff
        /*027c*/ 	.word	0x00003000
        /*0280*/ 	.short	0x0108
        /*0282*/ 	.byte	0x09
	.zero		1


	//   ....[5]....
        /*0284*/ 	.word	0x00003690
        /*0288*/ 	.word	0x000000ff
        /*028c*/ 	.word	0x00005010
        /*0290*/ 	.short	0x0100
        /*0292*/ 	.byte	0x09
	.zero		1


	//   ....[6]....
        /*0294*/ 	.word	0x00003810
        /*0298*/ 	.word	0x000000ff
        /*029c*/ 	.word	0x00005010
        /*02a0*/ 	.short	0x010a
        /*02a2*/ 	.byte	0x09
	.zero		1


	//   ....[7]....
        /*02a4*/ 	.word	0x000039e0
        /*02a8*/ 	.word	0x000000ff
        /*02ac*/ 	.word	0x00005010
        /*02b0*/ 	.short	0x0108
        /*02b2*/ 	.byte	0x09
	.zero		1


	//   ....[8]....
        /*02b4*/ 	.word	0x00003e70
        /*02b8*/ 	.word	0x000000ff
        /*02bc*/ 	.word	0x00000000
        /*02c0*/ 	.short	0x010a
        /*02c2*/ 	.byte	0x21
	.zero		1


	//   ....[9]....
        /*02c4*/ 	.word	0x00004be0
        /*02c8*/ 	.word	0x000000ff
        /*02cc*/ 	.word	0x00000000
        /*02d0*/ 	.short	0x010a
        /*02d2*/ 	.byte	0x21
	.zero		1


	//   ....[10]....
        /*02d4*/ 	.word	0x00004d50
        /*02d8*/ 	.word	0x000000ff
        /*02dc*/ 	.word	0x00005000
        /*02e0*/ 	.short	0x0108
        /*02e2*/ 	.byte	0x09
	.zero		1


	//   ....[11]....
        /*02e4*/ 	.word	0x00004e90
        /*02e8*/ 	.word	0x000000ff
        /*02ec*/ 	.word	0x00005008
        /*02f0*/ 	.short	0x0108
        /*02f2*/ 	.byte	0x09
	.zero		1


	//   ....[12]....
        /*02f4*/ 	.word	0x000064f0
        /*02f8*/ 	.word	0x000000ff
        /*02fc*/ 	.word	0x00003000
        /*0300*/ 	.short	0x010a
        /*0302*/ 	.byte	0x09
	.zero		1


	//   ....[13]....
        /*0304*/ 	.word	0x00006520
        /*0308*/ 	.word	0x000000ff
        /*030c*/ 	.word	0x00005010
        /*0310*/ 	.short	0x010a
        /*0312*/ 	.byte	0x09
	.zero		1


	//   ....[14]....
        /*0314*/ 	.word	0x00006550
        /*0318*/ 	.word	0x000000ff
        /*031c*/ 	.word	0x00000000
        /*0320*/ 	.short	0x010a
        /*0322*/ 	.byte	0x21
	.zero		1


	//   ....[15]....
        /*0324*/ 	.word	0x00006580
        /*0328*/ 	.word	0x000000ff
        /*032c*/ 	.word	0x00000000
        /*0330*/ 	.short	0x010a
        /*0332*/ 	.byte	0x21
	.zero		1


	//----- nvinfo : EIATTR_NUM_MBARRIERS
	.align		4
.L_79:
        /*0334*/ 	.byte	0x03, 0x38
        /*0336*/ 	.short	0xffff


	//----- nvinfo : EIATTR_EXIT_INSTR_OFFSETS
	.align		4
        /*0338*/ 	.byte	0x04, 0x1c
        /*033a*/ 	.short	(.L_81 - .L_80)


	//   ....[0]....
.L_80:
        /*033c*/ 	.word	0x000064e0


	//----- nvinfo : EIATTR_REQNTID
	.align		4
.L_81:
        /*0340*/ 	.byte	0x04, 0x10
        /*0342*/ 	.short	(.L_83 - .L_82)
.L_82:
        /*0344*/ 	.word	0x00000080
        /*0348*/ 	.word	0x00000001
        /*034c*/ 	.word	0x00000001


	//----- nvinfo : EIATTR_CRS_STACK_SIZE
	.align		4
.L_83:
        /*0350*/ 	.byte	0x04, 0x1e
        /*0352*/ 	.short	(.L_85 - .L_84)
.L_84:
        /*0354*/ 	.word	0x00000000


	//----- nvinfo : EIATTR_CBANK_PARAM_SIZE
	.align		4
.L_85:
        /*0358*/ 	.byte	0x03, 0x19
        /*035a*/ 	.short	0x0088


	//----- nvinfo : EIATTR_PARAM_CBANK
	.align		4
        /*035c*/ 	.byte	0x04, 0x0a
        /*035e*/ 	.short	(.L_87 - .L_86)
	.align		4
.L_86:
        /*0360*/ 	.word	index@(.nv.constant0.attn_fwd)
        /*0364*/ 	.short	0x0380
        /*0366*/ 	.short	0x0088


	//----- nvinfo : EIATTR_SW_WAR
	.align		4
.L_87:
        /*0368*/ 	.byte	0x04, 0x36
        /*036a*/ 	.short	(.L_89 - .L_88)
.L_88:
        /*036c*/ 	.word	0x00000008
.L_89:


//--------------------- .nv.compat                --------------------------
	.section	.nv.compat,"",@"SHT_CUDA_COMPAT_INFO"
	.align	4
        /*0000*/ 	.byte	0x02, 0x02, 0x02, 0x00, 0x02, 0x05, 0x05, 0x00, 0x02, 0x03, 0x00, 0x00, 0x02, 0x06, 0x01, 0x00


//--------------------- .nv.callgraph             --------------------------
	.section	.nv.callgraph,"",@"SHT_CUDA_CALLGRAPH"
	.align	4
	.sectionentsize	8
	.align		4
        /*0000*/ 	.word	0x00000000
	.align		4
        /*0004*/ 	.word	0xffffffff
	.align		4
        /*0008*/ 	.word	0x00000000
	.align		4
        /*000c*/ 	.word	0xfffffffe
	.align		4
        /*0010*/ 	.word	0x00000000
	.align		4
        /*0014*/ 	.word	0xfffffffd
	.align		4
        /*0018*/ 	.word	0x00000000
	.align		4
        /*001c*/ 	.word	0xfffffffc


//--------------------- .nv.constant4             --------------------------
	.section	.nv.constant4,"a",@progbits
	.align	8
	.align		8
.nv.constant4:
        /*0000*/ 	.dword	_$_str


//--------------------- .text.attn_fwd            --------------------------
	.section	.text.attn_fwd,"ax",@progbits
	.align	128
        .global         attn_fwd
        .type           attn_fwd,@function
        .size           attn_fwd,(.L_x_31 - attn_fwd)
        .other          attn_fwd,@"STO_CUDA_ENTRY STV_DEFAULT"
attn_fwd:
.text.attn_fwd:
[----:B------:R-:W0:Y:S01]  /*0000*/  LDC R1, c[0x0][0x37c] ;  /* 0x0000df00ff017b82 */ /* 0x000e220000000800 */
[----:B------:R-:W1:Y:S02]  /*0010*/  S2R R0, SR_TID.X ;  /* 0x0000000000007919 */ /* 0x000e640000002100 */
[----:B-1----:R-:W-:-:S13]  /*0020*/  ISETP.GE.U32.AND P5, PT, R0, 0x20, PT ;  /* 0x000000200000780c */ /* 0x002fda0003fa6070 */
[----:B------:R-:W-:Y:S05]  /*0030*/  @P5 BRA `(.L_x_0) ;  /* 0x0000000000b85947 */ /* 0x000fea0003800000 */
[----:B------:R-:W1:Y:S01]  /*0040*/  S2UR UR6, SR_CgaCtaId ;  /* 0x00000000000679c3 */ /* 0x000e620000008800 */
[----:B------:R-:W-:Y:S01]  /*0050*/  NOP ;  /* 0x0000000000007918 */ /* 0x000fe20000000000 */
[----:B------:R-:W-:Y:S02]  /*0060*/  UMOV UR4, 0x40 ;  /* 0x0000004000047882 */ /* 0x000fe40000000000 */
[----:B-1----:R-:W-:-:S09]  /*0070*/  ULEA UR4, UR6, UR4, 0x18 ;  /* 0x0000000406047291 */ /* 0x002fd2000f8ec0ff */
[----:B------:R-:W1:Y:S01]  /*0080*/  LDS.U8 R2, [UR4] ;  /* 0x00000004ff027984 */ /* 0x000e620008000000 */
[----:B------:R-:W-:Y:S02]  /*0090*/  UMOV UR4, 0x400 ;  /* 0x0000040000047882 */ /* 0x000fe40000000000 */
[----:B------:R-:W-:Y:S01]  /*00a0*/  ULEA UR4, UR6, UR4, 0x18 ;  /* 0x0000000406047291 */ /* 0x000fe2000f8ec0ff */
[----:B-1----:R-:W-:-:S13]  /*00b0*/  ISETP.NE.AND P0, PT, R2, RZ, PT ;  /* 0x000000ff0200720c */ /* 0x002fda0003f05270 */
[----:B------:R-:W-:Y:S05]  /*00c0*/  @P0 BRA `(.L_x_1) ;  /* 0x00000000007c0947 */ /* 0x000fea0003800000 */
[----:B------:R-:W-:-:S13]  /*00d0*/  ELECT P0, URZ, PT ;  /* 0x0000000000ff782f */ /* 0x000fda0003800000 */
[----:B------:R-:W-:Y:S05]  /*00e0*/  @!P0 BRA `(.L_x_2) ;  /* 0x0000000000848947 */ /* 0x000fea0003800000 */
[----:B------:R-:W-:Y:S01]  /*00f0*/  UMOV UR5, 0x4 ;  /* 0x0000000400057882 */ /* 0x000fe20000000000 */
[----:B------:R-:W-:Y:S02]  /*0100*/  IMAD.MOV.U32 R5, RZ, RZ, 0x1 ;  /* 0x00000001ff057424 */ /* 0x000fe400078e00ff */
[----:B------:R-:W-:Y:S02]  /*0110*/  IMAD.MOV.U32 R3, RZ, RZ, 0xf ;  /* 0x0000000fff037424 */ /* 0x000fe400078e00ff */
[----:B------:R-:W-:Y:S04]  /*0120*/  DEPBAR.LE SB1, 0x36 ;  /* 0x00009d800000791a */ /* 0x000fe80000000000 */
[----:B------:R-:W1:Y:S02]  /*0130*/  UTCATOMSWS.FIND_AND_SET.ALIGN UP0, UR5, UR5 ;  /* 0x00000005000575e3 */ /* 0x000e640008000800 */
[----:B-1----:R-:W-:-:S04]  /*0140*/  PLOP3.LUT P0, PT, PT, PT, UP0, 0x80, 0x8 ;  /* 0x000000000008781c */ /* 0x002fc80003f0f008 */
[----:B------:R-:W-:-:S04]  /*0150*/  SEL R2, RZ, 0xffffffff, !P0 ;  /* 0xffffffffff027807 */ /* 0x000fc80004000000 */
[----:B------:R-:W-:Y:S01]  /*0160*/  ISETP.NE.AND P0, PT, R2, RZ, PT ;  /* 0x000000ff0200720c */ /* 0x000fe20003f05270 */
[----:B------:R-:W-:-:S12]  /*0170*/  IMAD.U32 R2, RZ, RZ, UR5 ;  /* 0x00000005ff027e24 */ /* 0x000fd8000f8e00ff */
[----:B------:R-:W-:Y:S05]  /*0180*/  @P0 BRA `(.L_x_3) ;  /* 0x0000000000240947 */ /* 0x000fea0003800000 */
.L_x_4:
[----:B------:R-:W-:Y:S05]  /*0190*/  NANOSLEEP 0x64 ;  /* 0x000000640000795d */ /* 0x000fea0003800000 */
[----:B------:R-:W-:-:S05]  /*01a0*/  UMOV UR5, 0x4 ;  /* 0x0000000400057882 */ /* 0x000fca0000000000 */
[----:B------:R-:W-:Y:S04]  /*01b0*/  DEPBAR.LE SB1, 0x36 ;  /* 0x00009d800000791a */ /* 0x000fe80000000000 */
[----:B------:R-:W1:Y:S02]  /*01c0*/  UTCATOMSWS.FIND_AND_SET.ALIGN UP0, UR5, UR5 ;  /* 0x00000005000575e3 */ /* 0x000e640008000800 */
[----:B-1----:R-:W-:-:S04]  /*01d0*/  PLOP3.LUT P0, PT, PT, PT, UP0, 0x80, 0x8 ;  /* 0x000000000008781c */ /* 0x002fc80003f0f008 */
[----:B------:R-:W-:-:S04]  /*01e0*/  SEL R2, RZ, 0xffffffff, !P0 ;  /* 0xffffffffff027807 */ /* 0x000fc80004000000 */
[----:B------:R-:W-:Y:S01]  /*01f0*/  ISETP.NE.AND P0, PT, R2, RZ, PT ;  /* 0x000000ff0200720c */ /* 0x000fe20003f05270 */
[----:B------:R-:W-:-:S12]  /*0200*/  IMAD.U32 R2, RZ, RZ, UR5 ;  /* 0x00000005ff027e24 */ /* 0x000fd8000f8e00ff */
[----:B------:R-:W-:Y:S05]  /*0210*/  @!P0 BRA `(.L_x_4) ;  /* 0xfffffffc00dc8947 */ /* 0x000fea000383ffff */
.L_x_3:
[C---:B------:R-:W-:Y:S01]  /*0220*/  VIADD R4, R2.reuse, 0x10 ;  /* 0x0000001002047836 */ /* 0x040fe20000000000 */
[----:B------:R-:W-:Y:S01]  /*0230*/  UMOV UR5, 0x50 ;  /* 0x0000005000057882 */ /* 0x000fe20000000000 */
[----:B------:R-:W-:Y:S01]  /*0240*/  SHF.L.U32 R3, R3, R2, RZ ;  /* 0x0000000203037219 */ /* 0x000fe200000006ff */
[----:B------:R-:W-:Y:S01]  /*0250*/  ULEA UR5, UR6, UR5, 0x18 ;  /* 0x0000000506057291 */ /* 0x000fe2000f8ec0ff */
[----:B------:R-:W-:Y:S01]  /*0260*/  IMAD.SHL.U32 R2, R2, 0x20, RZ ;  /* 0x0000002002027824 */ /* 0x000fe200078e00ff */
[----:B------:R-:W-:-:S04]  /*0270*/  SHF.L.U32 R4, R5, R4, RZ ;  /* 0x0000000405047219 */ /* 0x000fc800000006ff */
[----:B------:R-:W-:-:S05]  /*0280*/  LOP3.LUT R3, R4, R3, RZ, 0xfc, !PT ;  /* 0x0000000304037212 */ /* 0x000fca00078efcff */
[----:B------:R1:W-:Y:S04]  /*0290*/  ATOMS.OR RZ, [UR5], R3 ;  /* 0x00000003ffff798c */ /* 0x0003e8000b000005 */
[----:B------:R1:W-:Y:S01]  /*02a0*/  STS [UR4], R2 ;  /* 0x00000002ff007988 */ /* 0x0003e20008000804 */
[----:B------:R-:W-:Y:S05]  /*02b0*/  BRA `(.L_x_2) ;  /* 0x0000000000107947 */ /* 0x000fea0003800000 */
.L_x_1:
[----:B------:R-:W-:Y:S01]  /*02c0*/  IMAD.MOV.U32 R3, RZ, RZ, -0x1 ;  /* 0xffffffffff037424 */ /* 0x000fe200078e00ff */
[----:B------:R-:W-:-:S04]  /*02d0*/  MOV R2, 0x300 ;  /* 0x0000030000027802 */ /* 0x000fc80000000f00 */
[----:B------:R1:W-:Y:S03]  /*02e0*/  STS [UR4], R3 ;  /* 0x00000003ff007988 */ /* 0x0003e60008000804 */
[----:B01----:R-:W-:Y:S05]  /*02f0*/  CALL.REL.NOINC `($__internal_1_$__cuda_sm10x_tcgen05_guardrail_trap_phase_invalid_during_alloc) ;  /* 0x0000006000b87944 */ /* 0x003fea0003c00000 */
.L_x_2:
[----:B------:R-:W-:Y:S05]  /*0300*/  WARPSYNC.ALL ;  /* 0x0000000000007948 */ /* 0x000fea0003800000 */
[----:B------:R-:W-:Y:S01]  /*0310*/  NOP ;  /* 0x0000000000007918 */ /* 0x000fe20000000000 */
.L_x_0:
[----:B------:R-:W2:Y:S01]  /*0320*/  S2R R43, SR_CTAID.X ;  /* 0x00000000002b7919 */ /* 0x000ea20000002500 */
[----:B------:R-:W3:Y:S01]  /*0330*/  S2UR UR8, SR_CTAID.Y ;  /* 0x00000000000879c3 */ /* 0x000ee20000002600 */
[----:B------:R-:W3:Y:S01]  /*0340*/  LDCU.64 UR4, c[0x0][0x3b0] ;  /* 0x00007600ff0477ac */ /* 0x000ee20008000a00 */
[----:B------:R-:W-:Y:S01]  /*0350*/  SHF.R.U32.HI R12, RZ, 0x6, R0 ;  /* 0x00000006ff0c7819 */ /* 0x000fe20000011600 */
[----:B------:R-:W-:-:S03]  /*0360*/  UMOV UR9, 0x400 ;  /* 0x0000040000097882 */ /* 0x000fc60000000000 */
[----:B------:R-:W-:Y:S01]  /*0370*/  SGXT.U32 R12, R12, 0x1 ;  /* 0x000000010c0c781a */ /* 0x000fe20000000000 */
[----:B------:R-:W4:Y:S01]  /*0380*/  LDCU.64 UR28, c[0x0][0x358] ;  /* 0x00006b00ff1c77ac */ /* 0x000f220008000a00 */
[----:B------:R-:W1:Y:S08]  /*0390*/  LDC.64 R16, c[0x0][0x380] ;  /* 0x0000e000ff107b82 */ /* 0x000e700000000a00 */
[----:B------:R-:W0:Y:S08]  /*03a0*/  LDC R19, c[0x0][0x3b8] ;  /* 0x0000ee00ff137b82 */ /* 0x000e300000000800 */
[----:B------:R-:W0:Y:S01]  /*03b0*/  S2UR UR6, SR_CgaCtaId ;  /* 0x00000000000679c3 */ /* 0x000e220000008800 */
[----:B---3--:R-:W-:-:S04]  /*03c0*/  UIMAD UR4, UR8, UR4, URZ ;  /* 0x00000004080472a4 */ /* 0x008fc8000f8e02ff */
[----:B------:R-:W-:Y:S01]  /*03d0*/  USHF.L.U32 UR7, UR4, 0x1, URZ ;  /* 0x0000000104077899 */ /* 0x000fe200080006ff */
[----:B--2---:R-:W-:Y:S02]  /*03e0*/  IMAD.SHL.U32 R43, R43, 0x40, RZ ;  /* 0x000000402b2b7824 */ /* 0x004fe400078e00ff */
[----:B------:R-:W2:Y:S03]  /*03f0*/  LDC.64 R58, c[0x0][0x3c0] ;  /* 0x0000f000ff3a7b82 */ /* 0x000ea60000000a00 */
[----:B-1----:R-:W-:Y:S01]  /*0400*/  LOP3.LUT R3, R43, 0x3f, R0, 0xf8, !PT ;  /* 0x0000003f2b037812 */ /* 0x002fe200078ef800 */
[----:B0-----:R-:W-:-:S04]  /*0410*/  IMAD R6, R12, R19, RZ ;  /* 0x000000130c067224 */ /* 0x001fc800078e02ff */
[----:B------:R-:W0:Y:S01]  /*0420*/  LDC.64 R54, c[0x0][0x388] ;  /* 0x0000e200ff367b82 */ /* 0x000e220000000a00 */
[----:B------:R-:W-:Y:S01]  /*0430*/  IMAD R2, R3, UR5, RZ ;  /* 0x0000000503027c24 */ /* 0x000fe2000f8e02ff */
[----:B------:R-:W-:-:S03]  /*0440*/  UIMAD.WIDE UR4, UR4, 0x2, URZ ;  /* 0x00000002040478a5 */ /* 0x000fc6000f8e02ff */
[C---:B------:R-:W-:Y:S02]  /*0450*/  IMAD.SHL.U32 R5, R2.reuse, 0x2, RZ ;  /* 0x0000000202057824 */ /* 0x040fe400078e00ff */
[----:B------:R-:W-:Y:S01]  /*0460*/  IMAD.HI R2, R2, 0x2, RZ ;  /* 0x0000000202027827 */ /* 0x000fe200078e02ff */
[----:B------:R-:W-:Y:S01]  /*0470*/  ULEA UR9, UR6, UR9, 0x18 ;  /* 0x0000000906097291 */ /* 0x000fe2000f8ec0ff */
[----:B------:R-:W-:Y:S01]  /*0480*/  BAR.SYNC.DEFER_BLOCKING 0x0 ;  /* 0x0000000000007b1d */ /* 0x000fe20000010000 */
[----:B------:R-:W-:-:S04]  /*0490*/  IADD3 R16, P0, P1, R5, UR7, R16 ;  /* 0x0000000705107c10 */ /* 0x000fc8000f91e010 */
[----:B------:R-:W-:Y:S01]  /*04a0*/  IADD3.X R17, PT, PT, R2, UR5, R17, P0, P1 ;  /* 0x0000000502117c10 */ /* 0x000fe200087e2411 */
[C---:B------:R-:W-:Y:S01]  /*04b0*/  IMAD R2, R19.reuse, 0x2, R6 ;  /* 0x0000000213027824 */ /* 0x040fe200078e0206 */
[-C--:B------:R-:W-:Y:S01]  /*04c0*/  LEA R4, P0, R6, R16.reuse, 0x1 ;  /* 0x0000001006047211 */ /* 0x080fe200078008ff */
[----:B------:R-:W1:Y:S02]  /*04d0*/  LDCU UR4, c[0x0][0x3c8] ;  /* 0x00007900ff0477ac */ /* 0x000e640008000800 */
[C---:B------:R-:W-:Y:S01]  /*04e0*/  IMAD R14, R19.reuse, 0x2, R2 ;  /* 0x00000002130e7824 */ /* 0x040fe200078e0202 */
[----:B------:R-:W-:Y:S02]  /*04f0*/  LEA R8, P1, R2, R16, 0x1 ;  /* 0x0000001002087211 */ /* 0x000fe400078208ff */
[-C--:B------:R-:W-:Y:S01]  /*0500*/  LEA.HI.X.SX32 R5, R6, R17.reuse, 0x1, P0 ;  /* 0x0000001106057211 */ /* 0x080fe200000f0eff */
[----:B------:R-:W-:Y:S01]  /*0510*/  IMAD R18, R19, 0x2, R14 ;  /* 0x0000000213127824 */ /* 0x000fe200078e020e */
[----:B------:R-:W-:-:S02]  /*0520*/  LEA.HI.X.SX32 R9, R2, R17, 0x1, P1 ;  /* 0x0000001102097211 */ /* 0x000fc400008f0eff */
[-C--:B------:R-:W-:Y:S01]  /*0530*/  LEA R6, P0, R14, R16.reuse, 0x1 ;  /* 0x000000100e067211 */ /* 0x080fe200078008ff */
[----:B------:R-:W3:Y:S01]  /*0540*/  LDS R42, [UR9] ;  /* 0x00000009ff2a7984 */ /* 0x000ee20008000800 */
[----:B------:R-:W-:Y:S01]  /*0550*/  BAR.SYNC.DEFER_BLOCKING 0x0 ;  /* 0x0000000000007b1d */ /* 0x000fe20000010000 */
[C---:B------:R-:W-:Y:S01]  /*0560*/  IMAD R20, R19.reuse, 0x2, R18 ;  /* 0x0000000213147824 */ /* 0x040fe200078e0212 */
[-C--:B------:R-:W-:Y:S02]  /*0570*/  LEA R10, P1, R18, R16.reuse, 0x1 ;  /* 0x00000010120a7211 */ /* 0x080fe400078208ff */
[-C--:B------:R-:W-:Y:S02]  /*0580*/  LEA.HI.X.SX32 R7, R14, R17.reuse, 0x1, P0 ;  /* 0x000000110e077211 */ /* 0x080fe400000f0eff */
[----:B------:R-:W-:Y:S01]  /*0590*/  LEA.HI.X.SX32 R11, R18, R17, 0x1, P1 ;  /* 0x00000011120b7211 */ /* 0x000fe200008f0eff */
[----:B------:R-:W-:Y:S01]  /*05a0*/  IMAD R18, R19, 0x2, R20 ;  /* 0x0000000213127824 */ /* 0x000fe200078e0214 */
[----:B------:R-:W-:-:S04]  /*05b0*/  LEA R14, P0, R20, R16, 0x1 ;  /* 0x00000010140e7211 */ /* 0x000fc800078008ff */
[----:B------:R-:W-:Y:S01]  /*05c0*/  LEA.HI.X.SX32 R15, R20, R17, 0x1, P0 ;  /* 0x00000011140f7211 */ /* 0x000fe200000f0eff */
[----:B------:R-:W-:Y:S01]  /*05d0*/  IMAD R26, R19, 0x2, R18 ;  /* 0x00000002131a7824 */ /* 0x000fe200078e0212 */
[----:B------:R-:W-:-:S04]  /*05e0*/  LEA R20, P0, R18, R16, 0x1 ;  /* 0x0000001012147211 */ /* 0x000fc800078008ff */
[-C--:B------:R-:W-:Y:S01]  /*05f0*/  LEA.HI.X.SX32 R21, R18, R17.reuse, 0x1, P0 ;  /* 0x0000001112157211 */ /* 0x080fe200000f0eff */
[C---:B------:R-:W-:Y:S01]  /*0600*/  IMAD R18, R19.reuse, 0x2, R26 ;  /* 0x0000000213127824 */ /* 0x040fe200078e021a */
[C---:B------:R-:W-:Y:S01]  /*0610*/  LEA R22, P0, R26.reuse, R16, 0x1 ;  /* 0x000000101a167211 */ /* 0x040fe200078008ff */
[----:B----4-:R4:W5:Y:S04]  /*0620*/  LDG.E.U16 R2, desc[UR28][R8.64] ;  /* 0x0000001c08027981 */ /* 0x010968000c1e1500 */
[----:B------:R-:W5:Y:S04]  /*0630*/  LDG.E.U16 R5, desc[UR28][R4.64] ;  /* 0x0000001c04057981 */ /* 0x000f68000c1e1500 */
[----:B------:R-:W5:Y:S01]  /*0640*/  LDG.E.U16 R7, desc[UR28][R6.64] ;  /* 0x0000001c06077981 */ /* 0x000f62000c1e1500 */
[----:B----4-:R-:W-:Y:S01]  /*0650*/  IMAD R8, R19, 0x2, R18 ;  /* 0x0000000213087824 */ /* 0x010fe200078e0212 */
[----:B------:R-:W-:-:S02]  /*0660*/  LEA.HI.X.SX32 R23, R26, R17, 0x1, P0 ;  /* 0x000000111a177211 */ /* 0x000fc400000f0eff */
[----:B------:R-:W5:Y:S04]  /*0670*/  LDG.E.U16 R9, desc[UR28][R14.64] ;  /* 0x0000001c0e097981 */ /* 0x000f68000c1e1500 */
[----:B------:R4:W5:Y:S01]  /*0680*/  LDG.E.U16 R4, desc[UR28][R10.64] ;  /* 0x0000001c0a047981 */ /* 0x000962000c1e1500 */
[-C--:B------:R-:W-:Y:S02]  /*0690*/  LEA R24, P1, R18, R16.reuse, 0x1 ;  /* 0x0000001012187211 */ /* 0x080fe400078208ff */
[----:B------:R-:W-:Y:S01]  /*06a0*/  LEA R26, P0, R8, R16, 0x1 ;  /* 0x00000010081a7211 */ /* 0x000fe200078008ff */
[----:B------:R0:W5:Y:S01]  /*06b0*/  LDG.E.U16 R6, desc[UR28][R20.64] ;  /* 0x0000001c14067981 */ /* 0x000162000c1e1500 */
[----:B----4-:R-:W-:Y:S01]  /*06c0*/  IMAD R10, R19, 0x2, R8 ;  /* 0x00000002130a7824 */ /* 0x010fe200078e0208 */
[----:B------:R-:W-:-:S02]  /*06d0*/  LEA.HI.X.SX32 R25, R18, R17, 0x1, P1 ;  /* 0x0000001112197211 */ /* 0x000fc400008f0eff */
[----:B------:R-:W5:Y:S01]  /*06e0*/  LDG.E.U16 R11, desc[UR28][R22.64] ;  /* 0x0000001c160b7981 */ /* 0x000f62000c1e1500 */
[C---:B------:R-:W-:Y:S01]  /*06f0*/  IMAD R14, R19.reuse, 0x2, R10 ;  /* 0x00000002130e7824 */ /* 0x040fe200078e020a */
[-C--:B------:R-:W-:Y:S02]  /*0700*/  LEA.HI.X.SX32 R27, R8, R17.reuse, 0x1, P0 ;  /* 0x00000011081b7211 */ /* 0x080fe400000f0eff */
[CC--:B------:R-:W-:Y:S01]  /*0710*/  LEA R28, P0, R10.reuse, R16.reuse, 0x1 ;  /* 0x000000100a1c7211 */ /* 0x0c0fe200078008ff */
[C---:B------:R-:W-:Y:S01]  /*0720*/  IMAD R18, R19.reuse, 0x2, R14 ;  /* 0x0000000213127824 */ /* 0x040fe200078e020e */
[----:B------:R4:W5:Y:S02]  /*0730*/  LDG.E.U16 R8, desc[UR28][R24.64] ;  /* 0x0000001c18087981 */ /* 0x000964000c1e1500 */
[----:B------:R-:W-:Y:S01]  /*0740*/  LEA.HI.X.SX32 R29, R10, R17, 0x1, P0 ;  /* 0x000000110a1d7211 */ /* 0x000fe200000f0eff */
[----:B------:R-:W-:Y:S01]  /*0750*/  IMAD R34, R19, 0x2, R18 ;  /* 0x0000000213227824 */ /* 0x000fe200078e0212 */
[-C--:B------:R-:W-:Y:S01]  /*0760*/  LEA R30, P0, R14, R16.reuse, 0x1 ;  /* 0x000000100e1e7211 */ /* 0x080fe200078008ff */
[----:B------:R1:W5:Y:S01]  /*0770*/  LDG.E.U16 R13, desc[UR28][R26.64] ;  /* 0x0000001c1a0d7981 */ /* 0x000362000c1e1500 */
[----:B------:R-:W-:-:S02]  /*0780*/  LEA R32, P1, R18, R16, 0x1 ;  /* 0x0000001012207211 */ /* 0x000fc400078208ff */
[-C--:B------:R-:W-:Y:S01]  /*0790*/  LEA.HI.X.SX32 R31, R14, R17.reuse, 0x1, P0 ;  /* 0x000000110e1f7211 */ /* 0x080fe200000f0eff */
[----:B------:R-:W5:Y:S01]  /*07a0*/  LDG.E.U16 R10, desc[UR28][R28.64] ;  /* 0x0000001c1c0a7981 */ /* 0x000f62000c1e1500 */
[-C--:B------:R-:W-:Y:S01]  /*07b0*/  LEA.HI.X.SX32 R33, R18, R17.reuse, 0x1, P1 ;  /* 0x0000001112217211 */ /* 0x080fe200008f0eff */
[C---:B------:R-:W-:Y:S01]  /*07c0*/  IMAD R18, R19.reuse, 0x2, R34 ;  /* 0x0000000213127824 */ /* 0x040fe200078e0222 */
[C---:B0-----:R-:W-:Y:S01]  /*07d0*/  LEA R20, P0, R34.reuse, R16, 0x1 ;  /* 0x0000001022147211 */ /* 0x041fe200078008ff */
[----:B------:R-:W5:Y:S03]  /*07e0*/  LDG.E.U16 R15, desc[UR28][R30.64] ;  /* 0x0000001c1e0f7981 */ /* 0x000f66000c1e1500 */
[----:B------:R-:W-:Y:S01]  /*07f0*/  LEA.HI.X.SX32 R21, R34, R17, 0x1, P0 ;  /* 0x0000001122157211 */ /* 0x000fe200000f0eff */
[----:B------:R0:W5:Y:S01]  /*0800*/  LDG.E.U16 R14, desc[UR28][R32.64] ;  /* 0x0000001c200e7981 */ /* 0x000162000c1e1500 */
[----:B------:R-:W-:-:S02]  /*0810*/  LEA R34, R19, R18, 0x1 ;  /* 0x0000001213227211 */ /* 0x000fc400078e08ff */
[C---:B----4-:R-:W-:Y:S02]  /*0820*/  LEA R24, P0, R18.reuse, R16, 0x1 ;  /* 0x0000001012187211 */ /* 0x050fe400078008ff */
[----:B------:R-:W5:Y:S01]  /*0830*/  LDG.E.U16 R21, desc[UR28][R20.64] ;  /* 0x0000001c14157981 */ /* 0x000f62000c1e1500 */
[----:B------:R-:W-:Y:S01]  /*0840*/  IMAD R36, R19, 0x2, R34 ;  /* 0x0000000213247824 */ /* 0x000fe200078e0222 */
[----:B------:R-:W-:-:S03]  /*0850*/  LEA.HI.X.SX32 R25, R18, R17, 0x1, P0 ;  /* 0x0000001112197211 */ /* 0x000fc600000f0eff */
[C---:B------:R-:W-:Y:S01]  /*0860*/  IMAD R38, R19.reuse, 0x2, R36 ;  /* 0x0000000213267824 */ /* 0x040fe200078e0224 */
[-C--:B------:R-:W-:Y:S01]  /*0870*/  LEA R22, P0, R34, R16.reuse, 0x1 ;  /* 0x0000001022167211 */ /* 0x080fe200078008ff */
[----:B------:R4:W5:Y:S01]  /*0880*/  LDG.E.U16 R18, desc[UR28][R24.64] ;  /* 0x0000001c18127981 */ /* 0x000962000c1e1500 */
[-C--:B-1----:R-:W-:Y:S01]  /*0890*/  LEA R26, P1, R36, R16.reuse, 0x1 ;  /* 0x00000010241a7211 */ /* 0x082fe200078208ff */
[C---:B0-----:R-:W-:Y:S01]  /*08a0*/  IMAD R32, R19.reuse, 0x2, R38 ;  /* 0x0000000213207824 */ /* 0x041fe200078e0226 */
[-C--:B------:R-:W-:Y:S02]  /*08b0*/  LEA.HI.X.SX32 R23, R34, R17.reuse, 0x1, P0 ;  /* 0x0000001122177211 */ /* 0x080fe400000f0eff */
[-C--:B------:R-:W-:Y:S01]  /*08c0*/  LEA.HI.X.SX32 R27, R36, R17.reuse, 0x1, P1 ;  /* 0x00000011241b7211 */ /* 0x080fe200008f0eff */
[C---:B------:R-:W-:Y:S01]  /*08d0*/  IMAD R36, R19.reuse, 0x2, R32 ;  /* 0x0000000213247824 */ /* 0x040fe200078e0220 */
[CC--:B------:R-:W-:Y:S02]  /*08e0*/  LEA R28, P0, R38.reuse, R16.reuse, 0x1 ;  /* 0x00000010261c7211 */ /* 0x0c0fe400078008ff */
[----:B------:R-:W5:Y:S02]  /*08f0*/  LDG.E.U16 R23, desc[UR28][R22.64] ;  /* 0x0000001c16177981 */ /* 0x000f64000c1e1500 */
[-C--:B------:R-:W-:Y:S01]  /*0900*/  LEA.HI.X.SX32 R29, R38, R17.reuse, 0x1, P0 ;  /* 0x00000011261d7211 */ /* 0x080fe200000f0eff */
[C---:B------:R-:W-:Y:S01]  /*0910*/  IMAD R38, R19.reuse, 0x2, R36 ;  /* 0x0000000213267824 */ /* 0x040fe200078e0224 */
[CC--:B------:R-:W-:Y:S01]  /*0920*/  LEA R30, P0, R32.reuse, R16.reuse, 0x1 ;  /* 0x00000010201e7211 */ /* 0x0c0fe200078008ff */
[----:B------:R0:W5:Y:S02]  /*0930*/  LDG.E.U16 R20, desc[UR28][R26.64] ;  /* 0x0000001c1a147981 */ /* 0x000164000c1e1500 */
[----:B----4-:R-:W-:Y:S01]  /*0940*/  IMAD R24, R19, 0x2, R38 ;  /* 0x0000000213187824 */ /* 0x010fe200078e0226 */
[----:B------:R-:W-:Y:S01]  /*0950*/  LEA.HI.X.SX32 R31, R32, R17, 0x1, P0 ;  /* 0x00000011201f7211 */ /* 0x000fe200000f0eff */
[----:B------:R1:W5:Y:S01]  /*0960*/  LDG.E.U16 R25, desc[UR28][R28.64] ;  /* 0x0000001c1c197981 */ /* 0x000362000c1e1500 */
[----:B------:R-:W-:-:S02]  /*0970*/  LEA R32, P0, R36, R16, 0x1 ;  /* 0x0000001024207211 */ /* 0x000fc400078008ff */
[-C--:B------:R-:W-:Y:S01]  /*0980*/  LEA R34, P1, R38, R16.reuse, 0x1 ;  /* 0x0000001026227211 */ /* 0x080fe200078208ff */
[----:B------:R4:W5:Y:S01]  /*0990*/  LDG.E.U16 R22, desc[UR28][R30.64] ;  /* 0x0000001c1e167981 */ /* 0x000962000c1e1500 */
[C---:B0-----:R-:W-:Y:S01]  /*09a0*/  IMAD R26, R19.reuse, 0x2, R24 ;  /* 0x00000002131a7824 */ /* 0x041fe200078e0218 */
[-C--:B------:R-:W-:Y:S02]  /*09b0*/  LEA.HI.X.SX32 R33, R36, R17.reuse, 0x1, P0 ;  /* 0x0000001124217211 */ /* 0x080fe400000f0eff */
[-C--:B------:R-:W-:Y:S01]  /*09c0*/  LEA R36, P0, R24, R16.reuse, 0x1 ;  /* 0x0000001018247211 */ /* 0x080fe200078008ff */
[C---:B-1----:R-:W-:Y:S01]  /*09d0*/  IMAD R28, R19.reuse, 0x2, R26 ;  /* 0x00000002131c7824 */ /* 0x042fe200078e021a */
[-C--:B------:R-:W-:Y:S01]  /*09e0*/  LEA.HI.X.SX32 R35, R38, R17.reuse, 0x1, P1 ;  /* 0x0000001126237211 */ /* 0x080fe200008f0eff */
[----:B------:R-:W5:Y:S01]  /*09f0*/  LDG.E.U16 R27, desc[UR28][R32.64] ;  /* 0x0000001c201b7981 */ /* 0x000f62000c1e1500 */
[-C--:B------:R-:W-:Y:S01]  /*0a00*/  LEA.HI.X.SX32 R37, R24, R17.reuse, 0x1, P0 ;  /* 0x0000001118257211 */ /* 0x080fe200000f0eff */
[C---:B------:R-:W-:Y:S01]  /*0a10*/  IMAD R44, R19.reuse, 0x2, R28 ;  /* 0x00000002132c7824 */ /* 0x040fe200078e021c */
[CC--:B------:R-:W-:Y:S01]  /*0a20*/  LEA R38, P0, R26.reuse, R16.reuse, 0x1 ;  /* 0x000000101a267211 */ /* 0x0c0fe200078008ff */
[----:B------:R0:W5:Y:S02]  /*0a30*/  LDG.E.U16 R24, desc[UR28][R34.64] ;  /* 0x0000001c22187981 */ /* 0x000164000c1e1500 */
[----:B------:R-:W-:Y:S01]  /*0a40*/  IMAD R46, R19, 0x2, R44 ;  /* 0x00000002132e7824 */ /* 0x000fe200078e022c */
[----:B------:R-:W-:Y:S01]  /*0a50*/  LEA.HI.X.SX32 R39, R26, R17, 0x1, P0 ;  /* 0x000000111a277211 */ /* 0x000fe200000f0eff */
[----:B------:R1:W5:Y:S01]  /*0a60*/  LDG.E.U16 R29, desc[UR28][R36.64] ;  /* 0x0000001c241d7981 */ /* 0x000362000c1e1500 */
[----:B----4-:R-:W-:-:S02]  /*0a70*/  LEA R30, P0, R28, R16, 0x1 ;  /* 0x000000101c1e7211 */ /* 0x010fc400078008ff */
[-C--:B------:R-:W-:Y:S01]  /*0a80*/  LEA R40, P1, R44, R16.reuse, 0x1 ;  /* 0x000000102c287211 */ /* 0x080fe200078208ff */
[----:B------:R-:W5:Y:S01]  /*0a90*/  LDG.E.U16 R26, desc[UR28][R38.64] ;  /* 0x0000001c261a7981 */ /* 0x000f62000c1e1500 */
[-C--:B------:R-:W-:Y:S01]  /*0aa0*/  LEA.HI.X.SX32 R31, R28, R17.reuse, 0x1, P0 ;  /* 0x000000111c1f7211 */ /* 0x080fe200000f0eff */
[C---:B0-----:R-:W-:Y:S01]  /*0ab0*/  IMAD R34, R19.reuse, 0x2, R46 ;  /* 0x0000000213227824 */ /* 0x041fe200078e022e */
[-C--:B------:R-:W-:Y:S02]  /*0ac0*/  LEA R32, P0, R46, R16.reuse, 0x1 ;  /* 0x000000102e207211 */ /* 0x080fe400078008ff */
[-C--:B------:R-:W-:Y:S01]  /*0ad0*/  LEA.HI.X.SX32 R41, R44, R17.reuse, 0x1, P1 ;  /* 0x000000112c297211 */ /* 0x080fe200008f0eff */
[C---:B------:R-:W-:Y:S01]  /*0ae0*/  IMAD R44, R19.reuse, 0x2, R34 ;  /* 0x00000002132c7824 */ /* 0x040fe200078e0222 */
[----:B------:R-:W-:Y:S01]  /*0af0*/  LEA.HI.X.SX32 R33, R46, R17, 0x1, P0 ;  /* 0x000000112e217211 */ /* 0x000fe200000f0eff */
[----:B------:R-:W5:Y:S01]  /*0b00*/  LDG.E.U16 R31, desc[UR28][R30.64] ;  /* 0x0000001c1e1f7981 */ /* 0x000f62000c1e1500 */
[----:B-1----:R-:W-:Y:S01]  /*0b10*/  LEA R36, P0, R34, R16, 0x1 ;  /* 0x0000001022247211 */ /* 0x002fe200078008ff */
[----:B------:R-:W-:-:S02]  /*0b20*/  IMAD R46, R19, 0x2, R44 ;  /* 0x00000002132e7824 */ /* 0x000fc400078e022c */
[----:B------:R0:W5:Y:S01]  /*0b30*/  LDG.E.U16 R28, desc[UR28][R40.64] ;  /* 0x0000001c281c7981 */ /* 0x000162000c1e1500 */
[-C--:B------:R-:W-:Y:S01]  /*0b40*/  LEA.HI.X.SX32 R37, R34, R17.reuse, 0x1, P0 ;  /* 0x0000001122257211 */ /* 0x080fe200000f0eff */
[C---:B------:R-:W-:Y:S01]  /*0b50*/  IMAD R48, R19.reuse, 0x2, R46 ;  /* 0x0000000213307824 */ /* 0x040fe200078e022e */
[CC--:B------:R-:W-:Y:S01]  /*0b60*/  LEA R34, P0, R44.reuse, R16.reuse, 0x1 ;  /* 0x000000102c227211 */ /* 0x0c0fe200078008ff */
[----:B------:R2:W5:Y:S02]  /*0b70*/  LDG.E.U16 R33, desc[UR28][R32.64] ;  /* 0x0000001c20217981 */ /* 0x000564000c1e1500 */
[C---:B------:R-:W-:Y:S01]  /*0b80*/  IMAD R50, R19.reuse, 0x2, R48 ;  /* 0x0000000213327824 */ /* 0x040fe200078e0230 */
[----:B------:R-:W-:Y:S01]  /*0b90*/  LEA.HI.X.SX32 R35, R44, R17, 0x1, P0 ;  /* 0x000000112c237211 */ /* 0x000fe200000f0eff */
[----:B------:R-:W5:Y:S01]  /*0ba0*/  LDG.E.U16 R30, desc[UR28][R36.64] ;  /* 0x0000001c241e7981 */ /* 0x000f62000c1e1500 */
[-C--:B0-----:R-:W-:Y:S01]  /*0bb0*/  LEA R40, P0, R48, R16.reuse, 0x1 ;  /* 0x0000001030287211 */ /* 0x081fe200078008ff */
[----:B------:R-:W-:Y:S01]  /*0bc0*/  IMAD R52, R19, 0x2, R50 ;  /* 0x0000000213347824 */ /* 0x000fe200078e0232 */
[----:B------:R-:W-:-:S02]  /*0bd0*/  LEA R38, P1, R46, R16, 0x1 ;  /* 0x000000102e267211 */ /* 0x000fc400078208ff */
[----:B------:R0:W5:Y:S01]  /*0be0*/  LDG.E.U16 R35, desc[UR28][R34.64] ;  /* 0x0000001c22237981 */ /* 0x000162000c1e1500 */
[----:B--2---:R-:W-:Y:S01]  /*0bf0*/  IMAD R32, R12, R59, RZ ;  /* 0x0000003b0c207224 */ /* 0x004fe200078e02ff */
[-C--:B------:R-:W-:Y:S01]  /*0c00*/  LEA.HI.X.SX32 R41, R48, R17.reuse, 0x1, P0 ;  /* 0x0000001130297211 */ /* 0x080fe200000f0eff */
[----:B------:R-:W-:Y:S01]  /*0c10*/  IMAD R19, R19, 0x2, R52 ;  /* 0x0000000213137824 */ /* 0x000fe200078e0234 */
[-C--:B------:R-:W-:Y:S02]  /*0c20*/  LEA R44, P0, R50, R16.reuse, 0x1 ;  /* 0x00000010322c7211 */ /* 0x080fe400078008ff */
[----:B------:R-:W-:Y:S01]  /*0c30*/  LEA.HI.X.SX32 R39, R46, R17, 0x1, P1 ;  /* 0x000000112e277211 */ /* 0x000fe200008f0eff */
[----:B0-----:R-:W-:Y:S01]  /*0c40*/  IMAD R34, R59, 0x2, R32 ;  /* 0x000000023b227824 */ /* 0x001fe200078e0220 */
[----:B------:R-:W-:-:S03]  /*0c50*/  LEA R46, P1, R52, R16, 0x1 ;  /* 0x00000010342e7211 */ /* 0x000fc600078208ff */
[----:B------:R0:W5:Y:S01]  /*0c60*/  LDG.E.U16 R48, desc[UR28][R38.64] ;  /* 0x0000001c26307981 */ /* 0x000162000c1e1500 */
[-C--:B------:R-:W-:Y:S02]  /*0c70*/  LEA.HI.X.SX32 R45, R50, R17.reuse, 0x1, P0 ;  /* 0x00000011322d7211 */ /* 0x080fe400000f0eff */
[----:B------:R-:W-:Y:S01]  /*0c80*/  LEA R36, R59, R34, 0x1 ;  /* 0x000000223b247211 */ /* 0x000fe200078e08ff */
[----:B------:R-:W-:Y:S01]  /*0c90*/  IMAD R58, R58, UR8, RZ ;  /* 0x000000083a3a7c24 */ /* 0x000fe2000f8e02ff */
[----:B------:R-:W-:Y:S01]  /*0ca0*/  LEA R16, P0, R19, R16, 0x1 ;  /* 0x0000001013107211 */ /* 0x000fe200078008ff */
[----:B------:R1:W5:Y:S01]  /*0cb0*/  LDG.E.U16 R41, desc[UR28][R40.64] ;  /* 0x0000001c28297981 */ /* 0x000362000c1e1500 */
[----:B------:R-:W-:Y:S02]  /*0cc0*/  LOP3.LUT R12, R0, 0x3f, RZ, 0xc0, !PT ;  /* 0x0000003f000c7812 */ /* 0x000fe400078ec0ff */
[-C--:B------:R-:W-:Y:S01]  /*0cd0*/  LEA.HI.X.SX32 R47, R52, R17.reuse, 0x1, P1 ;  /* 0x00000011342f7211 */ /* 0x080fe200008f0eff */
[----:B0-----:R-:W-:Y:S01]  /*0ce0*/  IMAD R38, R59, 0x2, R36 ;  /* 0x000000023b267824 */ /* 0x001fe200078e0224 */
[----:B------:R-:W-:Y:S01]  /*0cf0*/  LEA.HI.X.SX32 R17, R19, R17, 0x1, P0 ;  /* 0x0000001113117211 */ /* 0x000fe200000f0eff */
[----:B------:R-:W-:Y:S01]  /*0d00*/  IMAD R12, R12, UR4, RZ ;  /* 0x000000040c0c7c24 */ /* 0x000fe2000f8e02ff */
[----:B------:R-:W-:Y:S01]  /*0d10*/  SHF.R.U32.HI R19, RZ, 0x5, R0 ;  /* 0x00000005ff137819 */ /* 0x000fe20000011600 */
[----:B------:R0:W5:Y:S01]  /*0d20*/  LDG.E.U16 R50, desc[UR28][R44.64] ;  /* 0x0000001c2c327981 */ /* 0x000162000c1e1500 */
[----:B-1----:R-:W-:-:S03]  /*0d30*/  LOP3.LUT R40, R0, 0x3f, RZ, 0xc0, !PT ;  /* 0x0000003f00287812 */ /* 0x002fc600078ec0ff */
[----:B------:R1:W5:Y:S01]  /*0d40*/  LDG.E.U16 R52, desc[UR28][R16.64] ;  /* 0x0000001c10347981 */ /* 0x000362000c1e1500 */
[----:B------:R-:W-:Y:S02]  /*0d50*/  R2UR UR21, R19 ;  /* 0x00000000131572ca */ /* 0x000fe400000e0000 */
[----:B------:R-:W-:Y:S01]  /*0d60*/  SHF.R.S32.HI R19, RZ, 0x6, R0 ;  /* 0x00000006ff137819 */ /* 0x000fe20000011400 */
[----:B------:R2:W5:Y:S01]  /*0d70*/  LDG.E.U16 R47, desc[UR28][R46.64] ;  /* 0x0000001c2e2f7981 */ /* 0x000562000c1e1500 */
[C---:B0-----:R-:W-:Y:S02]  /*0d80*/  IMAD R44, R59.reuse, 0x2, R38 ;  /* 0x000000023b2c7824 */ /* 0x041fe400078e0226 */
[----:B-1----:R-:W-:Y:S02]  /*0d90*/  IMAD.SHL.U32 R16, R12, 0x2, RZ ;  /* 0x000000020c107824 */ /* 0x002fe400078e00ff */
[----:B------:R-:W-:Y:S02]  /*0da0*/  IMAD.SHL.U32 R17, R58, 0x2, RZ ;  /* 0x000000023a117824 */ /* 0x000fe400078e00ff */
[----:B--2---:R-:W-:Y:S01]  /*0db0*/  IMAD R46, R59, 0x2, R44 ;  /* 0x000000023b2e7824 */ /* 0x004fe200078e022c */
[----:B------:R-:W-:Y:S01]  /*0dc0*/  SGXT R19, R19, 0x1 ;  /* 0x000000011313781a */ /* 0x000fe20000000200 */
[----:B------:R-:W-:Y:S01]  /*0dd0*/  IMAD.SHL.U32 R40, R40, 0x2, RZ ;  /* 0x0000000228287824 */ /* 0x000fe200078e00ff */
[----:B------:R-:W-:Y:S01]  /*0de0*/  IADD3 R87, P0, P1, R16, R54, R17 ;  /* 0x0000003610577210 */ /* 0x000fe2000791e011 */
[----:B------:R-:W-:-:S04]  /*0df0*/  IMAD.HI R12, R12, 0x2, RZ ;  /* 0x000000020c0c7827 */ /* 0x000fc800078e02ff */
[----:B------:R-:W-:Y:S01]  /*0e00*/  IMAD.HI R58, R58, 0x2, RZ ;  /* 0x000000023a3a7827 */ /* 0x000fe200078e02ff */
[----:B------:R-:W-:-:S03]  /*0e10*/  LOP3.LUT R40, R40, 0x90, R19, 0x78, !PT ;  /* 0x0000009028287812 */ /* 0x000fc600078e7813 */
[----:B------:R-:W-:Y:S01]  /*0e20*/  IMAD R16, R59, 0x2, R46 ;  /* 0x000000023b107824 */ /* 0x000fe200078e022e */
[----:B------:R-:W-:-:S03]  /*0e30*/  IADD3.X R19, PT, PT, R12, R55, R58, P0, P1 ;  /* 0x000000370c137210 */ /* 0x000fc600007e243a */
[C---:B------:R-:W-:Y:S01]  /*0e40*/  IMAD R12, R59.reuse, 0x2, R16 ;  /* 0x000000023b0c7824 */ /* 0x040fe200078e0210 */
[----:B---3--:R-:W-:Y:S02]  /*0e50*/  R2UR UR10, R42 ;  /* 0x000000002a0a72ca */ /* 0x008fe400000e0000 */
[-C--:B------:R-:W-:Y:S01]  /*0e60*/  LEA R116, P0, R32, R87.reuse, 0x1 ;  /* 0x0000005720747211 */ /* 0x080fe200078008ff */
[C---:B------:R-:W-:Y:S01]  /*0e70*/  IMAD R42, R59.reuse, 0x2, R12 ;  /* 0x000000023b2a7824 */ /* 0x040fe200078e020c */
[----:B------:R-:W-:Y:S02]  /*0e80*/  LEA R114, P1, R34, R87, 0x1 ;  /* 0x0000005722727211 */ /* 0x000fe400078208ff */
[----:B------:R-:W-:Y:S01]  /*0e90*/  LEA.HI.X.SX32 R117, R32, R19, 0x1, P0 ;  /* 0x0000001320757211 */ /* 0x000fe200000f0eff */
[C---:B------:R-:W-:Y:S01]  /*0ea0*/  IMAD R32, R59.reuse, 0x2, R42 ;  /* 0x000000023b207824 */ /* 0x040fe200078e022a */
[----:B------:R-:W-:Y:S02]  /*0eb0*/  LEA R112, P2, R36, R87, 0x1 ;  /* 0x0000005724707211 */ /* 0x000fe400078408ff */
[----:B------:R-:W-:Y:S01]  /*0ec0*/  LEA.HI.X.SX32 R115, R34, R19, 0x1, P1 ;  /* 0x0000001322737211 */ /* 0x000fe200008f0eff */
[----:B------:R-:W-:Y:S01]  /*0ed0*/  IMAD R34, R59, 0x2, R32 ;  /* 0x000000023b227824 */ /* 0x000fe200078e0220 */
[----:B------:R-:W-:-:S02]  /*0ee0*/  LEA R108, P1, R44, R87, 0x1 ;  /* 0x000000572c6c7211 */ /* 0x000fc400078208ff */
[----:B------:R-:W-:Y:S01]  /*0ef0*/  LEA.HI.X.SX32 R113, R36, R19, 0x1, P2 ;  /* 0x0000001324717211 */ /* 0x000fe200010f0eff */
[C---:B------:R-:W-:Y:S01]  /*0f00*/  IMAD R36, R59.reuse, 0x2, R34 ;  /* 0x000000023b247824 */ /* 0x040fe200078e0222 */
[----:B------:R-:W-:Y:S02]  /*0f10*/  LEA R110, P0, R38, R87, 0x1 ;  /* 0x00000057266e7211 */ /* 0x000fe400078008ff */
[-C--:B------:R-:W-:Y:S02]  /*0f20*/  LEA.HI.X.SX32 R109, R44, R19.reuse, 0x1, P1 ;  /* 0x000000132c6d7211 */ /* 0x080fe400008f0eff */
[----:B------:R-:W-:Y:S01]  /*0f30*/  LEA.HI.X.SX32 R111, R38, R19, 0x1, P0 ;  /* 0x00000013266f7211 */ /* 0x000fe200000f0eff */
[----:B------:R-:W-:Y:S01]  /*0f40*/  IMAD R38, R59, 0x2, R36 ;  /* 0x000000023b267824 */ /* 0x000fe200078e0224 */
[-C--:B------:R-:W-:Y:S02]  /*0f50*/  LEA R102, P1, R12, R87.reuse, 0x1 ;  /* 0x000000570c667211 */ /* 0x080fe400078208ff */
[----:B------:R-:W-:-:S02]  /*0f60*/  LEA R106, P2, R46, R87, 0x1 ;  /* 0x000000572e6a7211 */ /* 0x000fc400078408ff */
[----:B------:R-:W-:Y:S02]  /*0f70*/  LEA R104, P0, R16, R87, 0x1 ;  /* 0x0000005710687211 */ /* 0x000fe400078008ff */
[-C--:B------:R-:W-:Y:S01]  /*0f80*/  LEA.HI.X.SX32 R103, R12, R19.reuse, 0x1, P1 ;  /* 0x000000130c677211 */ /* 0x080fe200008f0eff */
[C---:B------:R-:W-:Y:S01]  /*0f90*/  IMAD R12, R59.reuse, 0x2, R38 ;  /* 0x000000023b0c7824 */ /* 0x040fe200078e0226 */
[----:B------:R-:W-:Y:S02]  /*0fa0*/  LEA.HI.X.SX32 R107, R46, R19, 0x1, P2 ;  /* 0x000000132e6b7211 */ /* 0x000fe400010f0eff */
[----:B------:R-:W-:Y:S02]  /*0fb0*/  LEA R100, P2, R42, R87, 0x1 ;  /* 0x000000572a647211 */ /* 0x000fe400078408ff */
[-C--:B------:R-:W-:Y:S01]  /*0fc0*/  LEA.HI.X.SX32 R105, R16, R19.reuse, 0x1, P0 ;  /* 0x0000001310697211 */ /* 0x080fe200000f0eff */
[----:B------:R-:W-:Y:S01]  /*0fd0*/  IMAD R16, R59, 0x2, R12 ;  /* 0x000000023b107824 */ /* 0x000fe200078e020c */
[----:B------:R-:W-:-:S02]  /*0fe0*/  LEA.HI.X.SX32 R101, R42, R19, 0x1, P2 ;  /* 0x000000132a657211 */ /* 0x000fc400010f0eff */
[-C--:B------:R-:W-:Y:S01]  /*0ff0*/  LEA R98, P0, R32, R87.reuse, 0x1 ;  /* 0x0000005720627211 */ /* 0x080fe200078008ff */
[----:B------:R-:W-:Y:S01]  /*1000*/  IMAD R17, R59, 0x2, R16 ;  /* 0x000000023b117824 */ /* 0x000fe200078e0210 */
[-C--:B------:R-:W-:Y:S02]  /*1010*/  LEA R96, P1, R34, R87.reuse, 0x1 ;  /* 0x0000005722607211 */ /* 0x080fe400078208ff */
[----:B------:R-:W-:Y:S02]  /*1020*/  LEA R94, P2, R36, R87, 0x1 ;  /* 0x00000057245e7211 */ /* 0x000fe400078408ff */
[-C--:B------:R-:W-:Y:S02]  /*1030*/  LEA.HI.X.SX32 R99, R32, R19.reuse, 0x1, P0 ;  /* 0x0000001320637211 */ /* 0x080fe400000f0eff */
[-C--:B------:R-:W-:Y:S02]  /*1040*/  LEA.HI.X.SX32 R97, R34, R19.reuse, 0x1, P1 ;  /* 0x0000001322617211 */ /* 0x080fe400008f0eff */
[----:B------:R-:W-:-:S02]  /*1050*/  LEA.HI.X.SX32 R95, R36, R19, 0x1, P2 ;  /* 0x00000013245f7211 */ /* 0x000fc400010f0eff */
[-C--:B------:R-:W-:Y:S02]  /*1060*/  LEA R92, P0, R38, R87.reuse, 0x1 ;  /* 0x00000057265c7211 */ /* 0x080fe400078008ff */
[-C--:B------:R-:W-:Y:S02]  /*1070*/  LEA R90, P1, R12, R87.reuse, 0x1 ;  /* 0x000000570c5a7211 */ /* 0x080fe400078208ff */
[-C--:B------:R-:W-:Y:S02]  /*1080*/  LEA R88, P2, R16, R87.reuse, 0x1 ;  /* 0x0000005710587211 */ /* 0x080fe400078408ff */
[----:B------:R-:W-:Y:S02]  /*1090*/  LEA R86, P3, R17, R87, 0x1 ;  /* 0x0000005711567211 */ /* 0x000fe400078608ff */
[-C--:B------:R-:W-:Y:S02]  /*10a0*/  LEA.HI.X.SX32 R93, R38, R19.reuse, 0x1, P0 ;  /* 0x00000013265d7211 */ /* 0x080fe400000f0eff */
[----:B------:R-:W-:-:S02]  /*10b0*/  LEA.HI.X.SX32 R91, R12, R19, 0x1, P1 ;  /* 0x000000130c5b7211 */ /* 0x000fc400008f0eff */
[-C--:B------:R-:W-:Y:S02]  /*10c0*/  LEA.HI.X.SX32 R89, R16, R19.reuse, 0x1, P2 ;  /* 0x0000001310597211 */ /* 0x080fe400010f0eff */
[----:B------:R-:W-:Y:S01]  /*10d0*/  LEA.HI.X.SX32 R87, R17, R19, 0x1, P3 ;  /* 0x0000001311577211 */ /* 0x000fe200018f0eff */
[----:B------:R-:W-:Y:S06]  /*10e0*/  @P5 BRA `(.L_x_5) ;  /* 0x0000000000185947 */ /* 0x000fec0003800000 */
[----:B------:R-:W-:Y:S01]  /*10f0*/  ELECT P0, URZ, PT ;  /* 0x0000000000ff782f */ /* 0x000fe20003800000 */
[----:B------:R-:W-:Y:S01]  /*1100*/  IMAD.MOV.U32 R12, RZ, RZ, 0x1 ;  /* 0x00000001ff0c7424 */ /* 0x000fe200078e00ff */
[----:B------:R-:W-:Y:S01]  /*1110*/  UMOV UR4, 0x40 ;  /* 0x0000004000047882 */ /* 0x000fe20000000000 */
[----:B------:R-:W-:Y:S01]  /*1120*/  UVIRTCOUNT.DEALLOC.SMPOOL 0x80 ;  /* 0x000000800000784c */ /* 0x000fe20000000000 */
[----:B------:R-:W-:-:S09]  /*1130*/  ULEA UR4, UR6, UR4, 0x18 ;  /* 0x0000000406047291 */ /* 0x000fd2000f8ec0ff */
[----:B------:R0:W-:Y:S03]  /*1140*/  @P0 STS.U8 [UR4], R12 ;  /* 0x0000000cff000988 */ /* 0x0001e60008000004 */
.L_x_5:
[----:B------:R-:W-:Y:S01]  /*1150*/  USHF.L.U32 UR4, UR21, 0x15, URZ ;  /* 0x0000001515047899 */ /* 0x000fe200080006ff */
[C---:B------:R-:W-:Y:S01]  /*1160*/  LOP3.LUT R39, R40.reuse, 0x20, RZ, 0x3c, !PT ;  /* 0x0000002028277812 */ /* 0x040fe200078e3cff */
[----:B-----5:R-:W-:Y:S01]  /*1170*/  STS.U16 [R40+UR9], R5 ;  /* 0x0000000528007988 */ /* 0x020fe20008000409 */
[C---:B------:R-:W-:Y:S01]  /*1180*/  LOP3.LUT R38, R40.reuse, 0x40, RZ, 0x3c, !PT ;  /* 0x0000004028267812 */ /* 0x040fe200078e3cff */
[----:B------:R-:W-:Y:S01]  /*1190*/  ULOP3.LUT UR4, UR4, 0x600000, URZ, 0xc0, !UPT ;  /* 0x0060000004047892 */ /* 0x000fe2000f8ec0ff */
[----:B------:R-:W-:Y:S01]  /*11a0*/  LOP3.LUT R37, R40, 0x60, RZ, 0x3c, !PT ;  /* 0x0000006028257812 */ /* 0x000fe200078e3cff */
[----:B------:R-:W-:Y:S01]  /*11b0*/  STS.U16 [R40+UR9+0x400], R9 ;  /* 0x0004000928007988 */ /* 0x000fe20008000409 */
[----:B------:R-:W-:Y:S01]  /*11c0*/  LOP3.LUT P6, RZ, R0, 0x7f, RZ, 0xc0, !PT ;  /* 0x0000007f00ff7812 */ /* 0x000fe200078cc0ff */
[----:B------:R-:W-:Y:S01]  /*11d0*/  UIADD3 UR11, UPT, UPT, UR10, UR4, URZ ;  /* 0x000000040a0b7290 */ /* 0x000fe2000fffe0ff */
[----:B------:R-:W-:Y:S01]  /*11e0*/  VIADD R36, R43, 0x40 ;  /* 0x000000402b247836 */ /* 0x000fe20000000000 */
[----:B------:R1:W-:Y:S01]  /*11f0*/  STS.U16 [R40+UR9+0x800], R13 ;  /* 0x0008000d28007988 */ /* 0x0003e20008000409 */
[----:B------:R-:W-:Y:S01]  /*1200*/  UMOV UR13, 0x1 ;  /* 0x00000001000d7882 */ /* 0x000fe20000000000 */
[----:B------:R-:W-:Y:S01]  /*1210*/  PRMT R19, RZ, 0x7610, R19 ;  /* 0x00007610ff137816 */ /* 0x000fe20000000013 */
[----:B------:R-:W2:Y:S01]  /*1220*/  LDCU.64 UR6, c[0x0][0x3d0] ;  /* 0x00007a00ff0677ac */ /* 0x000ea20008000a00 */
[----:B------:R3:W-:Y:S01]  /*1230*/  STS.U16 [R40+UR9+0xc00], R21 ;  /* 0x000c001528007988 */ /* 0x0007e20008000409 */
[----:B------:R-:W-:-:S02]  /*1240*/  ISETP.GT.AND P0, PT, R36, RZ, PT ;  /* 0x000000ff2400720c */ /* 0x000fc40003f04270 */
[----:B0-----:R-:W-:Y:S01]  /*1250*/  PRMT R12, RZ, 0x7610, R12 ;  /* 0x00007610ff0c7816 */ /* 0x001fe2000000000c */
[----:B------:R0:W-:Y:S01]  /*1260*/  STS.U16 [R40+UR9+0x1000], R25 ;  /* 0x0010001928007988 */ /* 0x0001e20008000409 */
[----:B------:R-:W-:Y:S01]  /*1270*/  PRMT R16, RZ, 0x7610, R16 ;  /* 0x00007610ff107816 */ /* 0x000fe20000000010 */
[----:B------:R-:W-:Y:S01]  /*1280*/  VOTEU.ALL UP0, P6 ;  /* 0x0000000000ff7886 */ /* 0x000fe20003000000 */
[----:B------:R-:W-:Y:S01]  /*1290*/  VOTEU.ALL UP1, P6 ;  /* 0x0000000000ff7886 */ /* 0x000fe20003020000 */
[----:B------:R-:W-:Y:S01]  /*12a0*/  STS.U16 [R40+UR9+0x1400], R29 ;  /* 0x0014001d28007988 */ /* 0x000fe20008000409 */
[----:B-1----:R-:W-:Y:S02]  /*12b0*/  PRMT R13, RZ, 0x7610, R13 ;  /* 0x00007610ff0d7816 */ /* 0x002fe4000000000d */
[----:B------:R-:W-:-:S04]  /*12c0*/  @!UP0 UIADD3 UR4, UPT, UPT, -UR13, 0x100000, URZ ;  /* 0x001000000d048890 */ /* 0x000fc8000fffe1ff */
[----:B------:R-:W-:Y:S02]  /*12d0*/  @!UP0 USHF.L.U32 UR5, UR4, 0xb, URZ ;  /* 0x0000000b04058899 */ /* 0x000fe400080006ff */
[----:B------:R-:W-:Y:S01]  /*12e0*/  @!UP0 USHF.L.U32 UR4, UR4, 0x1, URZ ;  /* 0x0000000104048899 */ /* 0x000fe200080006ff */
[----:B------:R1:W-:Y:S01]  /*12f0*/  STS.U16 [R40+UR9+0x1800], R33 ;  /* 0x0018002128007988 */ /* 0x0003e20008000409 */
[----:B---3--:R-:W-:Y:S01]  /*1300*/  PRMT R21, RZ, 0x7610, R21 ;  /* 0x00007610ff157816 */ /* 0x008fe20000000015 */
[----:B0-----:R-:W0:Y:S01]  /*1310*/  LDC R25, c[0x0][0x3d8] ;  /* 0x0000f600ff197b82 */ /* 0x001e220000000800 */
[----:B------:R-:W-:Y:S01]  /*1320*/  PRMT R17, RZ, 0x7610, R17 ;  /* 0x00007610ff117816 */ /* 0x000fe20000000011 */
[----:B------:R-:W-:Y:S04]  /*1330*/  STS.U16 [R40+UR9+0x1c00], R41 ;  /* 0x001c002928007988 */ /* 0x000fe80008000409 */
[----:B------:R-:W-:Y:S01]  /*1340*/  STS.U16 [R39+UR9+0x100], R2 ;  /* 0x0001000227007988 */ /* 0x000fe20008000409 */
[----:B-1----:R-:W-:-:S03]  /*1350*/  PRMT R33, RZ, 0x7610, R33 ;  /* 0x00007610ff217816 */ /* 0x002fc60000000021 */
[----:B------:R-:W-:Y:S04]  /*1360*/  STS.U16 [R39+UR9+0x500], R6 ;  /* 0x0005000627007988 */ /* 0x000fe80008000409 */
[----:B------:R-:W-:Y:S04]  /*1370*/  STS.U16 [R39+UR9+0x900], R10 ;  /* 0x0009000a27007988 */ /* 0x000fe80008000409 */
[----:B------:R1:W-:Y:S04]  /*1380*/  STS.U16 [R39+UR9+0xd00], R18 ;  /* 0x000d001227007988 */ /* 0x0003e80008000409 */
[----:B------:R3:W-:Y:S04]  /*1390*/  STS.U16 [R39+UR9+0x1100], R22 ;  /* 0x0011001627007988 */ /* 0x0007e80008000409 */
[----:B------:R4:W-:Y:S01]  /*13a0*/  STS.U16 [R39+UR9+0x1500], R26 ;  /* 0x0015001a27007988 */ /* 0x0009e20008000409 */
[----:B-1----:R-:W-:-:S03]  /*13b0*/  PRMT R18, RZ, 0x7610, R18 ;  /* 0x00007610ff127816 */ /* 0x002fc60000000012 */
[----:B------:R-:W-:Y:S01]  /*13c0*/  STS.U16 [R39+UR9+0x1900], R30 ;  /* 0x0019001e27007988 */ /* 0x000fe20008000409 */
[----:B---3--:R-:W-:-:S03]  /*13d0*/  PRMT R22, RZ, 0x7610, R22 ;  /* 0x00007610ff167816 */ /* 0x008fc60000000016 */
[----:B------:R-:W-:Y:S01]  /*13e0*/  STS.U16 [R39+UR9+0x1d00], R50 ;  /* 0x001d003227007988 */ /* 0x000fe20008000409 */
[----:B----4-:R-:W-:-:S03]  /*13f0*/  PRMT R26, RZ, 0x7610, R26 ;  /* 0x00007610ff1a7816 */ /* 0x010fc6000000001a */
[----:B------:R-:W-:Y:S04]  /*1400*/  STS.U16 [R38+UR9+0x200], R7 ;  /* 0x0002000726007988 */ /* 0x000fe80008000409 */
[----:B------:R1:W-:Y:S04]  /*1410*/  STS.U16 [R38+UR9+0x600], R11 ;  /* 0x0006000b26007988 */ /* 0x0003e80008000409 */
[----:B------:R3:W-:Y:S04]  /*1420*/  STS.U16 [R38+UR9+0xa00], R15 ;  /* 0x000a000f26007988 */ /* 0x0007e80008000409 */
[----:B------:R-:W-:Y:S01]  /*1430*/  STS.U16 [R38+UR9+0xe00], R23 ;  /* 0x000e001726007988 */ /* 0x000fe20008000409 */
[----:B-1----:R-:W-:-:S03]  /*1440*/  PRMT R11, RZ, 0x7610, R11 ;  /* 0x00007610ff0b7816 */ /* 0x002fc6000000000b */
[----:B------:R-:W-:Y:S01]  /*1450*/  STS.U16 [R38+UR9+0x1200], R27 ;  /* 0x0012001b26007988 */ /* 0x000fe20008000409 */
[----:B---3--:R-:W-:-:S03]  /*1460*/  PRMT R15, RZ, 0x7610, R15 ;  /* 0x00007610ff0f7816 */ /* 0x008fc6000000000f */
[----:B------:R1:W-:Y:S04]  /*1470*/  STS.U16 [R38+UR9+0x1600], R31 ;  /* 0x0016001f26007988 */ /* 0x0003e80008000409 */
        /* <DEDUP_REMOVED lines=9> */
[----:B------:R1:W-:Y:S01]  /*1510*/  STS.U16 [R37+UR9+0x1700], R28 ;  /* 0x0017001c25007988 */ /* 0x0003e20008000409 */
[----:B---3--:R-:W-:-:S03]  /*1520*/  PRMT R20, RZ, 0x7610, R20 ;  /* 0x00007610ff147816 */ /* 0x008fc60000000014 */
[----:B------:R-:W-:Y:S01]  /*1530*/  STS.U16 [R37+UR9+0x1b00], R48 ;  /* 0x001b003025007988 */ /* 0x000fe20008000409 */
[----:B----4-:R-:W-:-:S03]  /*1540*/  PRMT R24, RZ, 0x7610, R24 ;  /* 0x00007610ff187816 */ /* 0x010fc60000000018 */
[----:B------:R3:W-:Y:S01]  /*1550*/  STS.U16 [R37+UR9+0x1f00], R52 ;  /* 0x001f003425007988 */ /* 0x0007e20008000409 */
[----:B------:R-:W-:Y:S01]  /*1560*/  STTM.16dp32bit_t0_t15.x32 tmem[UR11], RZ ;  /* 0x000000ff000079ed */ /* 0x000fe20008a8000b */
[----:B------:R-:W-:Y:S01]  /*1570*/  STTM.16dp32bit_t16_t31.x32 tmem[UR11+0x20], RZ ;  /* 0x000020ff000079ed */ /* 0x000fe20008aa000b */
[----:B------:R-:W4:Y:S02]  /*1580*/  FENCE.VIEW.ASYNC.T ;  /* 0x00000000000073c6 */ /* 0x000f240000000200 */
[----:B----4-:R-:W-:Y:S01]  /*1590*/  BAR.SYNC.DEFER_BLOCKING 0x0 ;  /* 0x0000000000007b1d */ /* 0x010fe20000010000 */
[----:B------:R-:W-:-:S07]  /*15a0*/  SHF.R.U32.HI R2, RZ, 0x5, R0 ;  /* 0x00000005ff027819 */ /* 0x000fce0000011600 */
[----:B-1----:R-:W1:Y:S01]  /*15b0*/  LDC.64 R28, c[0x0][0x390] ;  /* 0x0000e400ff1c7b82 */ /* 0x002e620000000a00 */
[----:B------:R-:W4:Y:S02]  /*15c0*/  FENCE.VIEW.ASYNC.S ;  /* 0x00000000000073c6 */ /* 0x000f240000000000 */
[----:B----4-:R4:W0:Y:S05]  /*15d0*/  @!UP1 SYNCS.EXCH.64 URZ, [UR9+0x5000], UR4 ;  /* 0x0050000409ff95b2 */ /* 0x01082a0008000100 */
[----:B0-----:R-:W-:Y:S06]  /*15e0*/  BAR.SYNC.DEFER_BLOCKING 0x0 ;  /* 0x0000000000007b1d */ /* 0x001fec0000010000 */
[----:B------:R-:W3:Y:S04]  /*15f0*/  @P0 LDG.E.U16 R11, desc[UR28][R116.64] ;  /* 0x0000001c740b0981 */ /* 0x000ee8000c1e1500 */
        /* <DEDUP_REMOVED lines=14> */
[----:B------:R-:W3:Y:S01]  /*16e0*/  @P0 LDG.E.U16 R26, desc[UR28][R86.64] ;  /* 0x0000001c561a0981 */ /* 0x000ee2000c1e1500 */
[----:B------:R-:W-:Y:S01]  /*16f0*/  SGXT.U32 R2, R2, 0x2 ;  /* 0x000000020202781a */ /* 0x000fe20000000000 */
[----:B--2---:R-:W-:Y:S01]  /*1700*/  UIMAD UR6, UR8, UR6, URZ ;  /* 0x00000006080672a4 */ /* 0x004fe2000f8e02ff */
[----:B------:R-:W-:Y:S01]  /*1710*/  PRMT R27, RZ, 0x7610, R27 ;  /* 0x00007610ff1b7816 */ /* 0x000fe2000000001b */
[----:B------:R-:W-:Y:S01]  /*1720*/  VOTEU.ALL UP1, P6 ;  /* 0x0000000000ff7886 */ /* 0x000fe20003020000 */
[----:B------:R-:W-:Y:S01]  /*1730*/  PRMT R35, RZ, 0x7610, R35 ;  /* 0x00007610ff237816 */ /* 0x000fe20000000023 */
[----:B------:R-:W-:Y:S01]  /*1740*/  IMAD R4, R2, R25, RZ ;  /* 0x0000001902047224 */ /* 0x000fe200078e02ff */
[----:B------:R-:W-:Y:S01]  /*1750*/  LOP3.LUT R2, R0, 0x1f, RZ, 0xc0, !PT ;  /* 0x0000001f00027812 */ /* 0x000fe200078ec0ff */
[----:B------:R-:W-:Y:S01]  /*1760*/  USHF.L.U32 UR12, UR6, 0x1, URZ ;  /* 0x00000001060c7899 */ /* 0x000fe200080006ff */
[----:B------:R-:W-:Y:S01]  /*1770*/  PRMT R68, RZ, 0x7610, R68 ;  /* 0x00007610ff447816 */ /* 0x000fe20000000044 */
[----:B----4-:R-:W-:Y:S01]  /*1780*/  UIMAD.WIDE UR4, UR6, 0x2, URZ ;  /* 0x00000002060478a5 */ /* 0x010fe2000f8e02ff */
[----:B------:R-:W-:Y:S01]  /*1790*/  LEA R6, R25, R4, 0x2 ;  /* 0x0000000419067211 */ /* 0x000fe200078e10ff */
[----:B------:R-:W-:Y:S01]  /*17a0*/  IMAD R2, R2, UR7, RZ ;  /* 0x0000000702027c24 */ /* 0x000fe2000f8e02ff */
[----:B------:R-:W-:Y:S01]  /*17b0*/  UIADD3 UR6, UPT, UPT, UR9, 0x3000, URZ ;  /* 0x0000300009067890 */ /* 0x000fe2000fffe0ff */
[----:B------:R-:W-:-:S02]  /*17c0*/  PRMT R82, RZ, 0x7610, R82 ;  /* 0x00007610ff527816 */ /* 0x000fc40000000052 */
[C---:B------:R-:W-:Y:S01]  /*17d0*/  IMAD R7, R25.reuse, 0x4, R6 ;  /* 0x0000000419077824 */ /* 0x040fe200078e0206 */
[----:B------:R-:W-:Y:S01]  /*17e0*/  PRMT R84, RZ, 0x7610, R84 ;  /* 0x00007610ff547816 */ /* 0x000fe20000000054 */
[C---:B------:R-:W-:Y:S01]  /*17f0*/  IMAD.SHL.U32 R5, R2.reuse, 0x2, RZ ;  /* 0x0000000202057824 */ /* 0x040fe200078e00ff */
[----:B------:R-:W-:Y:S01]  /*1800*/  PRMT R118, RZ, 0x7610, R118 ;  /* 0x00007610ff767816 */ /* 0x000fe20000000076 */
[----:B------:R-:W-:Y:S01]  /*1810*/  IMAD R8, R25, 0x4, R7 ;  /* 0x0000000419087824 */ /* 0x000fe200078e0207 */
[----:B------:R-:W-:Y:S01]  /*1820*/  PRMT R120, RZ, 0x7610, R120 ;  /* 0x00007610ff787816 */ /* 0x000fe20000000078 */
[----:B------:R-:W-:Y:S01]  /*1830*/  IMAD.HI R2, R2, 0x2, RZ ;  /* 0x0000000202027827 */ /* 0x000fe200078e02ff */
[----:B-1----:R-:W-:Y:S01]  /*1840*/  IADD3 R45, P1, P2, R5, UR12, R28 ;  /* 0x0000000c052d7c10 */ /* 0x002fe2000fa3e01c */
[----:B------:R-:W-:Y:S01]  /*1850*/  UIADD3 UR12, UPT, UPT, UR10, 0x100000, URZ ;  /* 0x001000000a0c7890 */ /* 0x000fe2000fffe0ff */
[----:B------:R-:W-:Y:S01]  /*1860*/  PRMT R122, RZ, 0x7610, R122 ;  /* 0x00007610ff7a7816 */ /* 0x000fe2000000007a */
[----:B------:R-:W-:Y:S01]  /*1870*/  IMAD R9, R25, 0x4, R8 ;  /* 0x0000000419097824 */ /* 0x000fe200078e0208 */
[----:B------:R-:W-:-:S02]  /*1880*/  IADD3.X R23, PT, PT, R2, UR5, R29, P1, P2 ;  /* 0x0000000502177c10 */ /* 0x000fc40008fe441d */
[-C--:B------:R-:W-:Y:S01]  /*1890*/  LEA R80, P1, R4, R45.reuse, 0x1 ;  /* 0x0000002d04507211 */ /* 0x080fe200078208ff */
[C---:B------:R-:W-:Y:S01]  /*18a0*/  IMAD R5, R25.reuse, 0x4, R9 ;  /* 0x0000000419057824 */ /* 0x040fe200078e0209 */
[----:B------:R-:W-:Y:S02]  /*18b0*/  LEA R78, P2, R6, R45, 0x1 ;  /* 0x0000002d064e7211 */ /* 0x000fe400078408ff */
[----:B------:R-:W-:Y:S01]  /*18c0*/  LEA.HI.X.SX32 R81, R4, R23, 0x1, P1 ;  /* 0x0000001704517211 */ /* 0x000fe200008f0eff */
[----:B------:R-:W-:Y:S01]  /*18d0*/  IMAD R2, R25, 0x4, R5 ;  /* 0x0000000419027824 */ /* 0x000fe200078e0205 */
[----:B------:R-:W-:Y:S02]  /*18e0*/  LEA R76, P1, R7, R45, 0x1 ;  /* 0x0000002d074c7211 */ /* 0x000fe400078208ff */
[----:B------:R-:W-:Y:S01]  /*18f0*/  LEA.HI.X.SX32 R79, R6, R23, 0x1, P2 ;  /* 0x00000017064f7211 */ /* 0x000fe200010f0eff */
[----:B------:R-:W-:Y:S01]  /*1900*/  IMAD R10, R25, 0x4, R2 ;  /* 0x00000004190a7824 */ /* 0x000fe200078e0202 */
[----:B------:R-:W-:-:S02]  /*1910*/  LEA R74, P2, R8, R45, 0x1 ;  /* 0x0000002d084a7211 */ /* 0x000fc400078408ff */
[-C--:B------:R-:W-:Y:S01]  /*1920*/  LEA.HI.X.SX32 R77, R7, R23.reuse, 0x1, P1 ;  /* 0x00000017074d7211 */ /* 0x080fe200008f0eff */
[----:B------:R-:W-:Y:S01]  /*1930*/  IMAD R4, R25, 0x4, R10 ;  /* 0x0000000419047824 */ /* 0x000fe200078e020a */
[----:B------:R-:W-:Y:S02]  /*1940*/  LEA.HI.X.SX32 R75, R8, R23, 0x1, P2 ;  /* 0x00000017084b7211 */ /* 0x000fe400010f0eff */
[-C--:B------:R-:W-:Y:S01]  /*1950*/  LEA R72, P1, R9, R45.reuse, 0x1 ;  /* 0x0000002d09487211 */ /* 0x080fe200078208ff */
[----:B------:R-:W-:Y:S01]  /*1960*/  IMAD R6, R25, 0x4, R4 ;  /* 0x0000000419067824 */ /* 0x000fe200078e0204 */
[----:B------:R-:W-:Y:S02]  /*1970*/  LEA R70, P2, R5, R45, 0x1 ;  /* 0x0000002d05467211 */ /* 0x000fe400078408ff */
[-C--:B------:R-:W-:Y:S01]  /*1980*/  LEA.HI.X.SX32 R73, R9, R23.reuse, 0x1, P1 ;  /* 0x0000001709497211 */ /* 0x080fe200008f0eff */
[----:B------:R-:W-:Y:S01]  /*1990*/  IMAD R7, R25, 0x4, R6 ;  /* 0x0000000419077824 */ /* 0x000fe200078e0206 */
[----:B------:R-:W-:-:S02]  /*19a0*/  LEA.HI.X.SX32 R71, R5, R23, 0x1, P2 ;  /* 0x0000001705477211 */ /* 0x000fc400010f0eff */
[----:B------:R-:W-:Y:S01]  /*19b0*/  LEA R64, P1, R2, R45, 0x1 ;  /* 0x0000002d02407211 */ /* 0x000fe200078208ff */
[----:B------:R-:W-:Y:S01]  /*19c0*/  IMAD R5, R25, 0x4, R7 ;  /* 0x0000000419057824 */ /* 0x000fe200078e0207 */
[----:B------:R-:W-:-:S04]  /*19d0*/  @!UP0 UIADD3 UR4, UPT, UPT, -UR13, 0x100000, URZ ;  /* 0x001000000d048890 */ /* 0x000fc8000fffe1ff */
[----:B------:R-:W-:Y:S02]  /*19e0*/  @!UP0 USHF.L.U32 UR5, UR4, 0xb, URZ ;  /* 0x0000000b04058899 */ /* 0x000fe400080006ff */
[----:B------:R-:W-:Y:S01]  /*19f0*/  @!UP0 USHF.L.U32 UR4, UR4, 0x1, URZ ;  /* 0x0000000104048899 */ /* 0x000fe200080006ff */
[----:B------:R-:W-:Y:S01]  /*1a00*/  LEA.HI.X.SX32 R65, R2, R23, 0x1, P1 ;  /* 0x0000001702417211 */ /* 0x000fe200008f0eff */
[C---:B------:R-:W-:Y:S01]  /*1a10*/  IMAD R8, R25.reuse, 0x4, R5 ;  /* 0x0000000419087824 */ /* 0x040fe200078e0205 */
[-C--:B------:R-:W-:Y:S02]  /*1a20*/  LEA R56, P1, R6, R45.reuse, 0x1 ;  /* 0x0000002d06387211 */ /* 0x080fe400078208ff */
[----:B------:R-:W-:Y:S01]  /*1a30*/  LEA R60, P3, R4, R45, 0x1 ;  /* 0x0000002d043c7211 */ /* 0x000fe200078608ff */
[----:B------:R-:W-:Y:S01]  /*1a40*/  IMAD R2, R25, 0x4, R8 ;  /* 0x0000000419027824 */ /* 0x000fe200078e0208 */
[----:B------:R-:W-:Y:S02]  /*1a50*/  LEA.HI.X.SX32 R57, R6, R23, 0x1, P1 ;  /* 0x0000001706397211 */ /* 0x000fe400008f0eff */
[----:B------:R-:W-:-:S03]  /*1a60*/  LEA R50, P1, R8, R45, 0x1 ;  /* 0x0000002d08327211 */ /* 0x000fc600078208ff */
[----:B------:R0:W1:Y:S01]  /*1a70*/  @!UP1 SYNCS.EXCH.64 URZ, [UR9+0x5008], UR4 ;  /* 0x0050080409ff95b2 */ /* 0x0000620008000100 */
[-C--:B------:R-:W-:Y:S01]  /*1a80*/  LEA.HI.X.SX32 R61, R4, R23.reuse, 0x1, P3 ;  /* 0x00000017043d7211 */ /* 0x080fe200018f0eff */
[----:B------:R-:W-:Y:S01]  /*1a90*/  IMAD R4, R25, 0x4, R2 ;  /* 0x0000000419047824 */ /* 0x000fe200078e0202 */
[----:B------:R-:W-:Y:S01]  /*1aa0*/  LEA.HI.X.SX32 R51, R8, R23, 0x1, P1 ;  /* 0x0000001708337211 */ /* 0x000fe200008f0eff */
[----:B------:R-:W-:Y:S01]  /*1ab0*/  VOTEU.ALL UP1, P6 ;  /* 0x0000000000ff7886 */ /* 0x000fe20003020000 */
[CC--:B------:R-:W-:Y:S02]  /*1ac0*/  LEA R62, P2, R10.reuse, R45.reuse, 0x1 ;  /* 0x0000002d0a3e7211 */ /* 0x0c0fe400078408ff */
[----:B---3--:R-:W-:Y:S02]  /*1ad0*/  LEA R52, P3, R5, R45, 0x1 ;  /* 0x0000002d05347211 */ /* 0x008fe400078608ff */
[----:B------:R-:W-:Y:S02]  /*1ae0*/  ISETP.EQ.U32.AND P1, PT, RZ, UR21, P0 ;  /* 0x00000015ff007c0c */ /* 0x000fe40008722070 */
[----:B------:R-:W-:Y:S01]  /*1af0*/  LEA.HI.X.SX32 R63, R10, R23, 0x1, P2 ;  /* 0x000000170a3f7211 */ /* 0x000fe200010f0eff */
[----:B0-----:R-:W-:-:S04]  /*1b00*/  @!UP0 UIADD3 UR4, UPT, UPT, -UR13, 0x100000, URZ ;  /* 0x001000000d048890 */ /* 0x001fc8000fffe1ff */
[----:B------:R-:W-:Y:S02]  /*1b10*/  @!UP0 USHF.L.U32 UR5, UR4, 0xb, URZ ;  /* 0x0000000b04058899 */ /* 0x000fe400080006ff */
[----:B------:R-:W-:Y:S01]  /*1b20*/  @!UP0 USHF.L.U32 UR4, UR4, 0x1, URZ ;  /* 0x0000000104048899 */ /* 0x000fe200080006ff */
[----:B------:R-:W-:Y:S01]  /*1b30*/  LEA.HI.X.SX32 R53, R5, R23, 0x1, P3 ;  /* 0x0000001705357211 */ /* 0x000fe200018f0eff */
[----:B------:R-:W-:Y:S01]  /*1b40*/  IMAD R5, R25, 0x4, R4 ;  /* 0x0000000419057824 */ /* 0x000fe200078e0204 */
[CC--:B------:R-:W-:Y:S02]  /*1b50*/  LEA R54, P2, R7.reuse, R45.reuse, 0x1 ;  /* 0x0000002d07367211 */ /* 0x0c0fe400078408ff */
[----:B------:R-:W-:Y:S02]  /*1b60*/  LEA R46, P3, R4, R45, 0x1 ;  /* 0x0000002d042e7211 */ /* 0x000fe400078608ff */
[----:B------:R-:W-:Y:S02]  /*1b70*/  LEA.HI.X.SX32 R55, R7, R23, 0x1, P2 ;  /* 0x0000001707377211 */ /* 0x000fe400010f0eff */
[----:B------:R-:W-:-:S02]  /*1b80*/  LEA R48, P2, R2, R45, 0x1 ;  /* 0x0000002d02307211 */ /* 0x000fc400078408ff */
[C---:B------:R-:W-:Y:S02]  /*1b90*/  LEA R44, P4, R5.reuse, R45, 0x1 ;  /* 0x0000002d052c7211 */ /* 0x040fe400078808ff */
[-C--:B------:R-:W-:Y:S02]  /*1ba0*/  LEA.HI.X.SX32 R49, R2, R23.reuse, 0x1, P2 ;  /* 0x0000001702317211 */ /* 0x080fe400010f0eff */
[-C--:B------:R-:W-:Y:S02]  /*1bb0*/  LEA.HI.X.SX32 R47, R4, R23.reuse, 0x1, P3 ;  /* 0x00000017042f7211 */ /* 0x080fe400018f0eff */
[----:B------:R-:W-:Y:S02]  /*1bc0*/  LEA.HI.X.SX32 R45, R5, R23, 0x1, P4 ;  /* 0x00000017052d7211 */ /* 0x000fe400020f0eff */
[----:B------:R-:W-:Y:S02]  /*1bd0*/  PRMT R23, RZ, 0x7610, R23 ;  /* 0x00007610ff177816 */ /* 0x000fe40000000017 */
[----:B------:R-:W-:-:S02]  /*1be0*/  PRMT R25, RZ, 0x7610, R25 ;  /* 0x00007610ff197816 */ /* 0x000fc40000000019 */
[----:B------:R-:W-:Y:S01]  /*1bf0*/  PRMT R29, RZ, 0x7610, R29 ;  /* 0x00007610ff1d7816 */ /* 0x000fe2000000001d */
[----:B------:R-:W-:Y:S04]  /*1c00*/  STS.U16 [R40+UR9+0x2000], R11 ;  /* 0x0020000b28007988 */ /* 0x000fe80008000409 */
[----:B------:R-:W-:Y:S04]  /*1c10*/  STS.U16 [R40+UR9+0x2400], R15 ;  /* 0x0024000f28007988 */ /* 0x000fe80008000409 */
[----:B------:R-:W-:Y:S04]  /*1c20*/  STS.U16 [R40+UR9+0x2800], R19 ;  /* 0x0028001328007988 */ /* 0x000fe80008000409 */
[----:B------:R0:W-:Y:S04]  /*1c30*/  STS.U16 [R40+UR9+0x2c00], R21 ;  /* 0x002c001528007988 */ /* 0x0001e80008000409 */
[----:B------:R-:W-:Y:S04]  /*1c40*/  STS.U16 [R39+UR9+0x2100], R12 ;  /* 0x0021000c27007988 */ /* 0x000fe80008000409 */
[----:B------:R-:W-:Y:S01]  /*1c50*/  STS.U16 [R39+UR9+0x2500], R16 ;  /* 0x0025001027007988 */ /* 0x000fe20008000409 */
[----:B0-----:R-:W-:-:S03]  /*1c60*/  PRMT R21, RZ, 0x7610, R21 ;  /* 0x00007610ff157816 */ /* 0x001fc60000000015 */
[----:B------:R0:W-:Y:S04]  /*1c70*/  STS.U16 [R39+UR9+0x2900], R20 ;  /* 0x0029001427007988 */ /* 0x0001e80008000409 */
[----:B------:R-:W-:Y:S04]  /*1c80*/  STS.U16 [R39+UR9+0x2d00], R24 ;  /* 0x002d001827007988 */ /* 0x000fe80008000409 */
[----:B------:R-:W-:Y:S01]  /*1c90*/  STS.U16 [R38+UR9+0x2200], R13 ;  /* 0x0022000d26007988 */ /* 0x000fe20008000409 */
[----:B0-----:R-:W-:-:S03]  /*1ca0*/  PRMT R20, RZ, 0x7610, R20 ;  /* 0x00007610ff147816 */ /* 0x001fc60000000014 */
[----:B------:R-:W-:Y:S04]  /*1cb0*/  STS.U16 [R38+UR9+0x2600], R17 ;  /* 0x0026001126007988 */ /* 0x000fe80008000409 */
[----:B------:R0:W-:Y:S04]  /*1cc0*/  STS.U16 [R38+UR9+0x2a00], R31 ;  /* 0x002a001f26007988 */ /* 0x0001e80008000409 */
[----:B------:R2:W-:Y:S04]  /*1cd0*/  STS.U16 [R38+UR9+0x2e00], R33 ;  /* 0x002e002126007988 */ /* 0x0005e80008000409 */
[----:B------:R-:W-:Y:S01]  /*1ce0*/  STS.U16 [R37+UR9+0x2300], R14 ;  /* 0x0023000e25007988 */ /* 0x000fe20008000409 */
[----:B0-----:R-:W-:-:S03]  /*1cf0*/  PRMT R31, RZ, 0x7610, R31 ;  /* 0x00007610ff1f7816 */ /* 0x001fc6000000001f */
[----:B------:R-:W-:Y:S01]  /*1d00*/  STS.U16 [R37+UR9+0x2700], R18 ;  /* 0x0027001225007988 */ /* 0x000fe20008000409 */
[----:B--2---:R-:W-:-:S03]  /*1d10*/  PRMT R33, RZ, 0x7610, R33 ;  /* 0x00007610ff217816 */ /* 0x004fc60000000021 */
[----:B------:R0:W-:Y:S04]  /*1d20*/  STS.U16 [R37+UR9+0x2b00], R22 ;  /* 0x002b001625007988 */ /* 0x0001e80008000409 */
[----:B------:R2:W-:Y:S01]  /*1d30*/  STS.U16 [R37+UR9+0x2f00], R26 ;  /* 0x002f001a25007988 */ /* 0x0005e20008000409 */
[----:B-1----:R1:W-:Y:S06]  /*1d40*/  MEMBAR.ALL.CTA ;  /* 0x0000000000007992 */ /* 0x0023ec0000008000 */
[----:B-1----:R-:W-:Y:S04]  /*1d50*/  FENCE.VIEW.ASYNC.S ;  /* 0x00000000000073c6 */ /* 0x002fe80000000000 */
[----:B------:R-:W1:Y:S02]  /*1d60*/  FENCE.VIEW.ASYNC.S ;  /* 0x00000000000073c6 */ /* 0x000e640000000000 */
[----:B-1----:R2:W1:Y:S01]  /*1d70*/  @!UP1 SYNCS.EXCH.64 URZ, [UR9+0x3000], UR4 ;  /* 0x0030000409ff95b2 */ /* 0x0024620008000100 */
[----:B0-----:R-:W-:Y:S01]  /*1d80*/  PRMT R22, RZ, 0x7610, R22 ;  /* 0x00007610ff167816 */ /* 0x001fe20000000016 */
[----:B-1----:R-:W-:Y:S06]  /*1d90*/  BAR.SYNC.DEFER_BLOCKING 0x0 ;  /* 0x0000000000007b1d */ /* 0x002fec0000010000 */
[----:B--2---:R-:W-:Y:S05]  /*1da0*/  @!P1 BRA `(.L_x_6) ;  /* 0x0000000000849947 */ /* 0x004fea0003800000 */
[----:B------:R-:W-:Y:S02]  /*1db0*/  UIADD3 UR4, UPT, UPT, UR9, 0x2000, URZ ;  /* 0x0000200009047890 */ /* 0x000fe4000fffe0ff */
[----:B------:R-:W-:Y:S02]  /*1dc0*/  USHF.R.U32.HI UR14, URZ, 0x4, UR9 ;  /* 0x00000004ff0e7899 */ /* 0x000fe40008011609 */
[----:B------:R-:W-:Y:S02]  /*1dd0*/  USHF.R.U32.HI UR4, URZ, 0x4, UR4 ;  /* 0x00000004ff047899 */ /* 0x000fe40008011604 */
[----:B------:R-:W-:Y:S02]  /*1de0*/  USGXT.U32 UR14, UR14, 0xe ;  /* 0x0000000e0e0e789a */ /* 0x000fe40008000000 */
[----:B------:R-:W-:Y:S02]  /*1df0*/  USGXT.U32 UR16, UR4, 0xe ;  /* 0x0000000e0410789a */ /* 0x000fe40008000000 */
[----:B------:R-:W-:-:S02]  /*1e00*/  UIADD3 UR30, UP1, UPT, UR14, 0x80, URZ ;  /* 0x000000800e1e7890 */ /* 0x000fc4000ff3e0ff */
[----:B------:R-:W-:Y:S01]  /*1e10*/  UIADD3 UR32, UP2, UPT, UR16, 0x2, URZ ;  /* 0x0000000210207890 */ /* 0x000fe2000ff5e0ff */
[----:B------:R-:W-:Y:S01]  /*1e20*/  UMOV UR4, URZ ;  /* 0x000000ff00047c82 */ /* 0x000fe20008000000 */
[----:B------:R-:W-:Y:S01]  /*1e30*/  UMOV UR34, 0x0 ;  /* 0x0000000000227882 */ /* 0x000fe20000000000 */
[----:B------:R-:W-:Y:S02]  /*1e40*/  UIADD3.X UR31, UPT, UPT, UR4, 0x40004040, URZ, UP1, !UPT ;  /* 0x40004040041f7890 */ /* 0x000fe40008ffe4ff */
[----:B------:R-:W-:Y:S02]  /*1e50*/  UIADD3.X UR33, UPT, UPT, UR4, 0x40004040, URZ, UP2, !UPT ;  /* 0x4000404004217890 */ /* 0x000fe400097fe4ff */
[----:B------:R-:W-:Y:S02]  /*1e60*/  UIADD3.64 UR18, UPT, UPT, UR30, 0x80, URZ ;  /* 0x000000801e127897 */ /* 0x000fe4000fffe0ff */
[----:B------:R-:W-:Y:S02]  /*1e70*/  UIADD3.64 UR22, UPT, UPT, UR32, 0x2, URZ ;  /* 0x0000000220167897 */ /* 0x000fe4000fffe0ff */
[----:B------:R-:W-:-:S02]  /*1e80*/  UIADD3.64 UR24, UPT, UPT, UR30, 0x100, URZ ;  /* 0x000001001e187897 */ /* 0x000fc4000fffe0ff */
[----:B------:R-:W-:Y:S01]  /*1e90*/  UIADD3.64 UR26, UPT, UPT, UR32, 0x4, URZ ;  /* 0x00000004201a7897 */ /* 0x000fe2000fffe0ff */
[----:B------:R-:W-:Y:S01]  /*1ea0*/  UMOV UR35, 0x4088010 ;  /* 0x0408801000237882 */ /* 0x000fe20000000000 */
[----:B------:R-:W-:Y:S01]  /*1eb0*/  UMOV UR15, 0x40004040 ;  /* 0x40004040000f7882 */ /* 0x000fe20000000000 */
[----:B------:R-:W-:Y:S01]  /*1ec0*/  UMOV UR17, 0x40004040 ;  /* 0x4000404000117882 */ /* 0x000fe20000000000 */
[----:B------:R-:W-:Y:S01]  /*1ed0*/  UMOV UR36, 0x0 ;  /* 0x0000000000247882 */ /* 0x000fe20000000000 */
[----:B------:R-:W-:Y:S01]  /*1ee0*/  UMOV UR37, 0x4088010 ;  /* 0x0408801000257882 */ /* 0x000fe20000000000 */
[----:B------:R-:W-:Y:S01]  /*1ef0*/  UMOV UR38, 0x0 ;  /* 0x0000000000267882 */ /* 0x000fe20000000000 */
[----:B------:R-:W-:Y:S01]  /*1f00*/  UMOV UR39, 0x4088010 ;  /* 0x0408801000277882 */ /* 0x000fe20000000000 */
[----:B------:R-:W-:Y:S01]  /*1f10*/  UMOV UR4, UR6 ;  /* 0x0000000600047c82 */ /* 0x000fe20008000000 */
[----:B------:R-:W-:Y:S01]  /*1f20*/  UMOV UR5, URZ ;  /* 0x000000ff00057c82 */ /* 0x000fe20008000000 */
[----:B------:R0:W-:Y:S01]  /*1f30*/  UTCHMMA gdesc[UR14], gdesc[UR16], tmem[UR12], tmem[UR34], idesc[UR35], !UPT ;  /* 0x00ff22100e0075ea */ /* 0x0001e2000f80000c */
[----:B------:R-:W-:Y:S01]  /*1f40*/  UMOV UR40, 0x0 ;  /* 0x0000000000287882 */ /* 0x000fe20000000000 */
[----:B------:R-:W-:Y:S01]  /*1f50*/  UMOV UR41, 0x4088010 ;  /* 0x0408801000297882 */ /* 0x000fe20000000000 */
[----:B------:R0:W-:Y:S01]  /*1f60*/  UTCHMMA gdesc[UR30], gdesc[UR32], tmem[UR12], tmem[UR36], idesc[UR37], UPT ;  /* 0x00ff24201e0075ea */ /* 0x0001e2000b80000c */
[----:B------:R-:W-:Y:S01]  /*1f70*/  UMOV UR4, UR4 ;  /* 0x0000000400047c82 */ /* 0x000fe20008000000 */
[----:B------:R0:W-:Y:S01]  /*1f80*/  UTCHMMA gdesc[UR18], gdesc[UR22], tmem[UR12], tmem[UR38], idesc[UR39], UPT ;  /* 0x00ff2616120075ea */ /* 0x0001e2000b80000c */
[----:B------:R0:W-:Y:S01]  /*1f90*/  UTCHMMA gdesc[UR24], gdesc[UR26], tmem[UR12], tmem[UR40], idesc[UR41], UPT ;  /* 0x00ff281a180075ea */ /* 0x0001e2000b80000c */
[----:B------:R0:W-:Y:S01]  /*1fa0*/  UTCBAR [UR4], URZ ;  /* 0x000000ff040073e9 */ /* 0x0001e200080000ff */
[----:B------:R-:W-:Y:S01]  /*1fb0*/  NOP ;  /* 0x0000000000007918 */ /* 0x000fe20000000000 */
.L_x_6:
[----:B------:R-:W-:Y:S05]  /*1fc0*/  @!P0 BRA `(.L_x_7) ;  /* 0x0000000000088947 */ /* 0x000fea0003800000 */
[----:B------:R-:W1:Y:S02]  /*1fd0*/  SYNCS.PHASECHK.TRANS64.TRYWAIT P2, [UR9+0x3000], RZ ;  /* 0x003000ffff0075a7 */ /* 0x000e640008041109 */
[----:B-1----:R-:W-:Y:S05]  /*1fe0*/  @!P2 BRA `(.L_x_8) ;  /* 0x000000440040a947 */ /* 0x002fea0003800000 */
.L_x_7:
[----:B------:R-:W-:Y:S06]  /*1ff0*/  BAR.SYNC.DEFER_BLOCKING 0x0 ;  /* 0x0000000000007b1d */ /* 0x000fec0000010000 */
[----:B0-----:R-:W0:Y:S01]  /*2000*/  LDCU UR4, c[0x0][0x3a8] ;  /* 0x00007500ff0477ac */ /* 0x001e220008000800 */
[----:B------:R-:W-:Y:S01]  /*2010*/  LDTM.16dp32bit_t0_t15.x16 R4, tmem[UR11+0x100000] ;  /* 0x1000000b000479ee */ /* 0x000fe20008a00000 */
[----:B------:R-:W0:Y:S01]  /*2020*/  LDTM.16dp32bit_t16_t31.x16 R4, tmem[UR11+0x100010] ;  /* 0x1000100b000479ee */ /* 0x000e220008a20000 */
[----:B------:R-:W1:Y:S01]  /*2030*/  @!P6 SYNCS.CCTL.IV [UR9+0x3000] ;  /* 0x00300000ff00e9b1 */ /* 0x000e620008000009 */
[----:B------:R-:W-:Y:S01]  /*2040*/  NOP ;  /* 0x0000000000007918 */ /* 0x000fe20000000000 */
[----:B------:R2:W5:Y:S04]  /*2050*/  @P0 LDG.E.U16 R21, desc[UR28][R80.64] ;  /* 0x0000001c50150981 */ /* 0x000568000c1e1500 */
        /* <DEDUP_REMOVED lines=14> */
[----:B------:R2:W5:Y:S01]  /*2140*/  @P0 LDG.E.U16 R122, desc[UR28][R44.64] ;  /* 0x0000001c2c7a0981 */ /* 0x000562000c1e1500 */
[----:B------:R-:W-:Y:S01]  /*2150*/  LOP3.LUT R24, R0, 0xf, RZ, 0xc0, !PT ;  /* 0x0000000f00187812 */ /* 0x000fe200078ec0ff */
[----:B0-----:R-:W-:Y:S01]  /*2160*/  FMUL R4, R4, UR4 ;  /* 0x0000000404047c20 */ /* 0x001fe20008400000 */
[C---:B------:R-:W-:Y:S01]  /*2170*/  LOP3.LUT R41, R0.reuse, 0x60, RZ, 0xc0, !PT ;  /* 0x0000006000297812 */ /* 0x040fe200078ec0ff */
[----:B------:R-:W-:Y:S01]  /*2180*/  FMUL R67, R5, UR4 ;  /* 0x0000000405437c20 */ /* 0x000fe20008400000 */
[----:B------:R-:W-:Y:S01]  /*2190*/  LOP3.LUT R2, R0, 0x10, RZ, 0xc0, !PT ;  /* 0x0000001000027812 */ /* 0x000fe200078ec0ff */
[----:B------:R-:W-:Y:S01]  /*21a0*/  FMUL R7, R7, UR4 ;  /* 0x0000000407077c20 */ /* 0x000fe20008400000 */
[----:B------:R-:W-:Y:S01]  /*21b0*/  LEA.HI R24, R41, R24, RZ, 0x1f ;  /* 0x0000001829187211 */ /* 0x000fe200078ff8ff */
[----:B------:R-:W-:Y:S01]  /*21c0*/  FMUL R13, R13, UR4 ;  /* 0x000000040d0d7c20 */ /* 0x000fe20008400000 */
[C---:B------:R-:W-:Y:S01]  /*21d0*/  LOP3.LUT R26, R2.reuse, 0x2, RZ, 0xfc, !PT ;  /* 0x00000002021a7812 */ /* 0x040fe200078efcff */
[----:B------:R-:W-:Y:S01]  /*21e0*/  FMUL R15, R15, UR4 ;  /* 0x000000040f0f7c20 */ /* 0x000fe20008400000 */
[----:B------:R-:W-:Y:S01]  /*21f0*/  FMUL R19, R19, UR4 ;  /* 0x0000000413137c20 */ /* 0x000fe20008400000 */
[----:B------:R-:W-:Y:S01]  /*2200*/  IMAD.IADD R41, R43, 0x1, R24 ;  /* 0x000000012b297824 */ /* 0x000fe200078e0218 */
[----:B------:R-:W-:-:S04]  /*2210*/  LOP3.LUT R24, R2, 0x3, RZ, 0xfc, !PT ;  /* 0x0000000302187812 */ /* 0x000fc800078efcff */
[C---:B------:R-:W-:Y:S02]  /*2220*/  ISETP.GE.AND P2, PT, R41.reuse, R2, PT ;  /* 0x000000022900720c */ /* 0x040fe40003f46270 */
[----:B------:R-:W-:Y:S02]  /*2230*/  ISETP.GE.AND P4, PT, R41, R24, PT ;  /* 0x000000182900720c */ /* 0x000fe40003f86270 */
[----:B------:R-:W-:Y:S01]  /*2240*/  FSEL R5, R4, -INF , P2 ;  /* 0xff80000004057808 */ /* 0x000fe20001000000 */
[----:B------:R-:W-:Y:S01]  /*2250*/  FMUL R4, R6, UR4 ;  /* 0x0000000406047c20 */ /* 0x000fe20008400000 */
[----:B------:R-:W-:Y:S02]  /*2260*/  LOP3.LUT R6, R2, 0x6, RZ, 0xfc, !PT ;  /* 0x0000000602067812 */ /* 0x000fe400078efcff */
[----:B------:R-:W-:Y:S02]  /*2270*/  FSEL R7, R7, -INF , P4 ;  /* 0xff80000007077808 */ /* 0x000fe40002000000 */
[----:B------:R-:W-:Y:S01]  /*2280*/  ISETP.GE.AND P4, PT, R41, R6, PT ;  /* 0x000000062900720c */ /* 0x000fe20003f86270 */
[----:B------:R-:W-:Y:S01]  /*2290*/  FMUL R6, R8, UR4 ;  /* 0x0000000408067c20 */ /* 0x000fe20008400000 */
[----:B------:R-:W-:Y:S01]  /*22a0*/  FMUL R8, R9, UR4 ;  /* 0x0000000409087c20 */ /* 0x000fe20008400000 */
[----:B------:R-:W-:Y:S01]  /*22b0*/  FMUL R9, R10, UR4 ;  /* 0x000000040a097c20 */ /* 0x000fe20008400000 */
[----:B------:R-:W-:-:S02]  /*22c0*/  ISETP.GT.AND P2, PT, R41, R2, PT ;  /* 0x000000022900720c */ /* 0x000fc40003f44270 */
[C---:B------:R-:W-:Y:S02]  /*22d0*/  LOP3.LUT R10, R2.reuse, 0x9, RZ, 0xfc, !PT ;  /* 0x00000009020a7812 */ /* 0x040fe400078efcff */
[----:B------:R-:W-:Y:S02]  /*22e0*/  LOP3.LUT R24, R2, 0x4, RZ, 0xfc, !PT ;  /* 0x0000000402187812 */ /* 0x000fe400078efcff */
[----:B------:R-:W-:Y:S02]  /*22f0*/  FSEL R9, R9, -INF , P4 ;  /* 0xff80000009097808 */ /* 0x000fe40002000000 */
[----:B------:R-:W-:Y:S02]  /*2300*/  FSEL R67, R67, -INF , P2 ;  /* 0xff80000043437808 */ /* 0x000fe40001000000 */
[----:B------:R-:W-:Y:S01]  /*2310*/  ISETP.GE.AND P4, PT, R41, R10, PT ;  /* 0x0000000a2900720c */ /* 0x000fe20003f86270 */
[----:B------:R-:W-:Y:S01]  /*2320*/  FMUL R10, R11, UR4 ;  /* 0x000000040b0a7c20 */ /* 0x000fe20008400000 */
[C---:B------:R-:W-:Y:S01]  /*2330*/  ISETP.GE.AND P3, PT, R41.reuse, R26, PT ;  /* 0x0000001a2900720c */ /* 0x040fe20003f66270 */
[----:B------:R-:W-:Y:S01]  /*2340*/  FMUL R11, R12, UR4 ;  /* 0x000000040c0b7c20 */ /* 0x000fe20008400000 */
[----:B------:R-:W-:-:S02]  /*2350*/  ISETP.GE.AND P2, PT, R41, R24, PT ;  /* 0x000000182900720c */ /* 0x000fc40003f46270 */
[C---:B------:R-:W-:Y:S02]  /*2360*/  LOP3.LUT R24, R2.reuse, 0x7, RZ, 0xfc, !PT ;  /* 0x0000000702187812 */ /* 0x040fe400078efcff */
[C---:B------:R-:W-:Y:S02]  /*2370*/  LOP3.LUT R12, R2.reuse, 0xc, RZ, 0xfc, !PT ;  /* 0x0000000c020c7812 */ /* 0x040fe400078efcff */
[----:B------:R-:W-:Y:S02]  /*2380*/  LOP3.LUT R26, R2, 0x5, RZ, 0xfc, !PT ;  /* 0x00000005021a7812 */ /* 0x000fe400078efcff */
[----:B------:R-:W-:Y:S02]  /*2390*/  FSEL R4, R4, -INF , P3 ;  /* 0xff80000004047808 */ /* 0x000fe40001800000 */
[----:B------:R-:W-:Y:S02]  /*23a0*/  FSEL R6, R6, -INF , P2 ;  /* 0xff80000006067808 */ /* 0x000fe40001000000 */
[----:B------:R-:W-:-:S02]  /*23b0*/  ISETP.GE.AND P2, PT, R41, R24, PT ;  /* 0x000000182900720c */ /* 0x000fc40003f46270 */
[----:B------:R-:W-:Y:S02]  /*23c0*/  FSEL R13, R13, -INF , P4 ;  /* 0xff8000000d0d7808 */ /* 0x000fe40002000000 */
[----:B------:R-:W-:Y:S02]  /*23d0*/  LOP3.LUT R24, R2, 0xa, RZ, 0xfc, !PT ;  /* 0x0000000a02187812 */ /* 0x000fe400078efcff */
[C---:B------:R-:W-:Y:S01]  /*23e0*/  ISETP.GE.AND P4, PT, R41.reuse, R12, PT ;  /* 0x0000000c2900720c */ /* 0x040fe20003f86270 */
[----:B------:R-:W-:Y:S01]  /*23f0*/  FMUL R12, R14, UR4 ;  /* 0x000000040e0c7c20 */ /* 0x000fe20008400000 */
[----:B------:R-:W-:Y:S02]  /*2400*/  ISETP.GE.AND P3, PT, R41, R26, PT ;  /* 0x0000001a2900720c */ /* 0x000fe40003f66270 */
[----:B------:R-:W-:Y:S02]  /*2410*/  LOP3.LUT R26, R2, 0x8, RZ, 0xfc, !PT ;  /* 0x00000008021a7812 */ /* 0x000fe400078efcff */
[----:B------:R-:W-:-:S02]  /*2420*/  FMNMX3 R14, R5, R67, R4, !PT ;  /* 0x00000043050e7276 */ /* 0x000fc40007800004 */
[----:B------:R-:W-:Y:S02]  /*2430*/  FSEL R10, R10, -INF , P2 ;  /* 0xff8000000a0a7808 */ /* 0x000fe40001000000 */
[C---:B------:R-:W-:Y:S02]  /*2440*/  ISETP.GE.AND P2, PT, R41.reuse, R24, PT ;  /* 0x000000182900720c */ /* 0x040fe40003f46270 */
[----:B------:R-:W-:Y:S02]  /*2450*/  FSEL R8, R8, -INF , P3 ;  /* 0xff80000008087808 */ /* 0x000fe40001800000 */
[----:B------:R-:W-:Y:S02]  /*2460*/  LOP3.LUT R24, R2, 0xd, RZ, 0xfc, !PT ;  /* 0x0000000d02187812 */ /* 0x000fe400078efcff */
[----:B------:R-:W-:Y:S02]  /*2470*/  ISETP.GE.AND P3, PT, R41, R26, PT ;  /* 0x0000001a2900720c */ /* 0x000fe40003f66270 */
[----:B------:R-:W-:-:S02]  /*2480*/  FMNMX3 R14, R14, R7, R6, !PT ;  /* 0x000000070e0e7276 */ /* 0x000fc40007800006 */
[----:B------:R-:W-:Y:S02]  /*2490*/  LOP3.LUT R26, R2, 0xb, RZ, 0xfc, !PT ;  /* 0x0000000b021a7812 */ /* 0x000fe400078efcff */
[----:B------:R-:W-:Y:S02]  /*24a0*/  FSEL R12, R12, -INF , P2 ;  /* 0xff8000000c0c7808 */ /* 0x000fe40001000000 */
[----:B------:R-:W-:Y:S02]  /*24b0*/  ISETP.GE.AND P2, PT, R41, R24, PT ;  /* 0x000000182900720c */ /* 0x000fe40003f46270 */
[----:B------:R-:W-:Y:S02]  /*24c0*/  FSEL R11, R11, -INF , P3 ;  /* 0xff8000000b0b7808 */ /* 0x000fe40001800000 */
[----:B------:R-:W-:Y:S01]  /*24d0*/  FMNMX3 R24, R14, R8, R9, !PT ;  /* 0x000000080e187276 */ /* 0x000fe20007800009 */
[----:B------:R-:W-:Y:S01]  /*24e0*/  FMUL R14, R16, UR4 ;  /* 0x00000004100e7c20 */ /* 0x000fe20008400000 */
[----:B------:R-:W-:Y:S01]  /*24f0*/  ISETP.GE.AND P3, PT, R41, R26, PT ;  /* 0x0000001a2900720c */ /* 0x000fe20003f66270 */
[----:B------:R-:W-:Y:S01]  /*2500*/  FMUL R16, R17, UR4 ;  /* 0x0000000411107c20 */ /* 0x000fe20008400000 */
[----:B------:R-:W-:Y:S01]  /*2510*/  LOP3.LUT R26, R2, 0xe, RZ, 0xfc, !PT ;  /* 0x0000000e021a7812 */ /* 0x000fe200078efcff */
[----:B------:R-:W-:Y:S01]  /*2520*/  FMUL R17, R18, UR4 ;  /* 0x0000000412117c20 */ /* 0x000fe20008400000 */
[----:B------:R-:W-:-:S02]  /*2530*/  FMNMX3 R24, R24, R10, R11, !PT ;  /* 0x0000000a18187276 */ /* 0x000fc4000780000b */
[----:B------:R-:W-:Y:S02]  /*2540*/  FSEL R15, R15, -INF , P3 ;  /* 0xff8000000f0f7808 */ /* 0x000fe40001800000 */
[C---:B------:R-:W-:Y:S02]  /*2550*/  ISETP.GE.AND P3, PT, R41.reuse, R26, PT ;  /* 0x0000001a2900720c */ /* 0x040fe40003f66270 */
[----:B------:R-:W-:Y:S02]  /*2560*/  LOP3.LUT R26, R2, 0xf, RZ, 0xfc, !PT ;  /* 0x0000000f021a7812 */ /* 0x000fe400078efcff */
[----:B------:R-:W-:Y:S02]  /*2570*/  FSEL R14, R14, -INF , P4 ;  /* 0xff8000000e0e7808 */ /* 0x000fe40002000000 */
[----:B------:R-:W-:Y:S02]  /*2580*/  FMNMX3 R24, R24, R13, R12, !PT ;  /* 0x0000000d18187276 */ /* 0x000fe4000780000c */
[----:B------:R-:W-:-:S02]  /*2590*/  ISETP.GE.AND P4, PT, R41, R26, PT ;  /* 0x0000001a2900720c */ /* 0x000fc40003f86270 */
[----:B------:R-:W-:Y:S02]  /*25a0*/  FSEL R16, R16, -INF , P2 ;  /* 0xff80000010107808 */ /* 0x000fe40001000000 */
[----:B------:R-:W-:Y:S02]  /*25b0*/  FSEL R17, R17, -INF , P3 ;  /* 0xff80000011117808 */ /* 0x000fe40001800000 */
[----:B------:R-:W-:Y:S02]  /*25c0*/  FMNMX3 R24, R24, R15, R14, !PT ;  /* 0x0000000f18187276 */ /* 0x000fe4000780000e */
[----:B------:R-:W-:Y:S02]  /*25d0*/  FSEL R19, R19, -INF , P4 ;  /* 0xff80000013137808 */ /* 0x000fe40002000000 */
[----:B------:R-:W-:-:S04]  /*25e0*/  FMNMX3 R24, R24, R16, R17, !PT ;  /* 0x0000001018187276 */ /* 0x000fc80007800011 */
[----:B------:R-:W-:-:S05]  /*25f0*/  FMNMX R24, R19, R24, !PT ;  /* 0x0000001813187209 */ /* 0x000fca0007800000 */
[----:B------:R-:W0:Y:S02]  /*2600*/  SHFL.BFLY PT, R69, R24, 0x10, 0x1f ;  /* 0x0e001f0018457f89 */ /* 0x000e2400000e0000 */
[----:B0-----:R-:W-:-:S05]  /*2610*/  FMNMX3 R58, R24, -INF , R69, !PT ;  /* 0xff800000183a7876 */ /* 0x001fca0007800045 */
[--C-:B------:R-:W-:Y:S01]  /*2620*/  FADD R18, R4, -R58.reuse ;  /* 0x8000003a04127221 */ /* 0x100fe20000000000 */
[--C-:B------:R-:W-:Y:S01]  /*2630*/  FADD R5, R5, -R58.reuse ;  /* 0x8000003a05057221 */ /* 0x100fe20000000000 */
[--C-:B------:R-:W-:Y:S01]  /*2640*/  FADD R67, R67, -R58.reuse ;  /* 0x8000003a43437221 */ /* 0x100fe20000000000 */
[--C-:B------:R-:W-:Y:S01]  /*2650*/  FADD R19, R19, -R58.reuse ;  /* 0x8000003a13137221 */ /* 0x100fe20000000000 */
[----:B------:R-:W-:Y:S01]  /*2660*/  FMUL R26, R18, 1.4426950216293334961 ;  /* 0x3fb8aa3b121a7820 */ /* 0x000fe20000400000 */
[--C-:B------:R-:W-:Y:S01]  /*2670*/  FADD R18, R7, -R58.reuse ;  /* 0x8000003a07127221 */ /* 0x100fe20000000000 */
[----:B------:R-:W-:Y:S01]  /*2680*/  FMUL R5, R5, 1.4426950216293334961 ;  /* 0x3fb8aa3b05057820 */ /* 0x000fe20000400000 */
[----:B------:R-:W-:Y:S01]  /*2690*/  FMUL R67, R67, 1.4426950216293334961 ;  /* 0x3fb8aa3b43437820 */ /* 0x000fe20000400000 */
[----:B------:R0:W-:Y:S01]  /*26a0*/  MUFU.EX2 R7, R26 ;  /* 0x0000001a00077308 */ /* 0x0001e20000000800 */
[----:B------:R-:W-:Y:S01]  /*26b0*/  FMUL R24, R18, 1.4426950216293334961 ;  /* 0x3fb8aa3b12187820 */ /* 0x000fe20000400000 */
[----:B------:R-:W-:Y:S01]  /*26c0*/  FADD R18, R6, -R58 ;  /* 0x8000003a06127221 */ /* 0x000fe20000000000 */
[----:B------:R-:W-:-:S03]  /*26d0*/  FMUL R19, R19, 1.4426950216293334961 ;  /* 0x3fb8aa3b13137820 */ /* 0x000fc60000400000 */
[----:B------:R-:W-:Y:S01]  /*26e0*/  FMUL R28, R18, 1.4426950216293334961 ;  /* 0x3fb8aa3b121c7820 */ /* 0x000fe20000400000 */
[--C-:B------:R-:W-:Y:S01]  /*26f0*/  FADD R18, R8, -R58.reuse ;  /* 0x8000003a08127221 */ /* 0x100fe20000000000 */
[----:B------:R-:W-:Y:S03]  /*2700*/  MUFU.EX2 R5, R5 ;  /* 0x0000000500057308 */ /* 0x000fe60000000800 */
[----:B------:R-:W-:Y:S01]  /*2710*/  FMUL R30, R18, 1.4426950216293334961 ;  /* 0x3fb8aa3b121e7820 */ /* 0x000fe20000400000 */
[----:B------:R-:W-:-:S04]  /*2720*/  FADD R18, R9, -R58 ;  /* 0x8000003a09127221 */ /* 0x000fc80000000000 */
[----:B------:R-:W3:Y:S01]  /*2730*/  MUFU.EX2 R4, R67 ;  /* 0x0000004300047308 */ /* 0x000ee20000000800 */
[----:B------:R-:W-:Y:S01]  /*2740*/  FMUL R32, R18, 1.4426950216293334961 ;  /* 0x3fb8aa3b12207820 */ /* 0x000fe20000400000 */
[----:B------:R-:W-:-:S04]  /*2750*/  FADD R18, R10, -R58 ;  /* 0x8000003a0a127221 */ /* 0x000fc80000000000 */
[----:B0-----:R-:W-:Y:S01]  /*2760*/  FMUL R26, R18, 1.4426950216293334961 ;  /* 0x3fb8aa3b121a7820 */ /* 0x001fe20000400000 */
[--C-:B------:R-:W-:Y:S01]  /*2770*/  FADD R18, R11, -R58.reuse ;  /* 0x8000003a0b127221 */ /* 0x100fe20000000000 */
[----:B------:R0:W4:Y:S08]  /*2780*/  MUFU.EX2 R6, R24 ;  /* 0x0000001800067308 */ /* 0x0001300000000800 */
[----:B------:R1:W-:Y:S01]  /*2790*/  MUFU.EX2 R8, R28 ;  /* 0x0000001c00087308 */ /* 0x0003e20000000800 */
[----:B0-----:R-:W-:Y:S01]  /*27a0*/  FMUL R24, R18, 1.4426950216293334961 ;  /* 0x3fb8aa3b12187820 */ /* 0x001fe20000400000 */
[----:B------:R-:W-:-:S06]  /*27b0*/  FADD R18, R13, -R58 ;  /* 0x8000003a0d127221 */ /* 0x000fcc0000000000 */
[----:B------:R0:W2:Y:S01]  /*27c0*/  MUFU.EX2 R9, R30 ;  /* 0x0000001e00097308 */ /* 0x0000a20000000800 */
[----:B-1----:R-:W-:Y:S01]  /*27d0*/  FMUL R28, R18, 1.4426950216293334961 ;  /* 0x3fb8aa3b121c7820 */ /* 0x002fe20000400000 */
[----:B------:R-:W-:-:S06]  /*27e0*/  FADD R18, R12, -R58 ;  /* 0x8000003a0c127221 */ /* 0x000fcc0000000000 */
[----:B------:R3:W-:Y:S01]  /*27f0*/  MUFU.EX2 R10, R32 ;  /* 0x00000020000a7308 */ /* 0x0007e20000000800 */
[----:B0-----:R-:W-:Y:S01]  /*2800*/  FMUL R30, R18, 1.4426950216293334961 ;  /* 0x3fb8aa3b121e7820 */ /* 0x001fe20000400000 */
[----:B------:R-:W-:-:S06]  /*2810*/  FADD R18, R15, -R58 ;  /* 0x8000003a0f127221 */ /* 0x000fcc0000000000 */
[----:B------:R0:W1:Y:S01]  /*2820*/  MUFU.EX2 R11, R26 ;  /* 0x0000001a000b7308 */ /* 0x0000620000000800 */
[----:B---3--:R-:W-:Y:S01]  /*2830*/  FADD R32, R5, R4 ;  /* 0x0000000405207221 */ /* 0x008fe20000000000 */
[----:B------:R-:W-:Y:S02]  /*2840*/  F2FP.F16.F32.PACK_AB R4, R4, R5 ;  /* 0x000000050404723e */ /* 0x000fe400000000ff */
[----:B----4-:R-:W-:Y:S01]  /*2850*/  F2FP.F16.F32.PACK_AB R5, R6, R7 ;  /* 0x000000070605723e */ /* 0x010fe200000000ff */
[----:B------:R-:W-:-:S03]  /*2860*/  FADD R67, R7, R32 ;  /* 0x0000002007437221 */ /* 0x000fc60000000000 */
[----:B------:R3:W-:Y:S01]  /*2870*/  MUFU.EX2 R13, R24 ;  /* 0x00000018000d7308 */ /* 0x0007e20000000800 */
[----:B------:R-:W-:Y:S01]  /*2880*/  FADD R67, R6, R67 ;  /* 0x0000004306437221 */ /* 0x000fe20000000000 */
[----:B0-----:R-:W-:Y:S01]  /*2890*/  FMUL R26, R18, 1.4426950216293334961 ;  /* 0x3fb8aa3b121a7820 */ /* 0x001fe20000400000 */
[----:B------:R-:W-:Y:S01]  /*28a0*/  FADD R18, R14, -R58 ;  /* 0x8000003a0e127221 */ /* 0x000fe20000000000 */
[----:B--2---:R-:W-:-:S04]  /*28b0*/  F2FP.F16.F32.PACK_AB R6, R9, R8 ;  /* 0x000000080906723e */ /* 0x004fc800000000ff */
[----:B------:R0:W2:Y:S01]  /*28c0*/  MUFU.EX2 R12, R28 ;  /* 0x0000001c000c7308 */ /* 0x0000a20000000800 */
[----:B---3--:R-:W-:Y:S01]  /*28d0*/  FMUL R24, R18, 1.4426950216293334961 ;  /* 0x3fb8aa3b12187820 */ /* 0x008fe20000400000 */
[----:B------:R-:W-:Y:S01]  /*28e0*/  FADD R18, R16, -R58 ;  /* 0x8000003a10127221 */ /* 0x000fe20000000000 */
[----:B-1----:R-:W-:-:S05]  /*28f0*/  F2FP.F16.F32.PACK_AB R7, R11, R10 ;  /* 0x0000000a0b07723e */ /* 0x002fca00000000ff */
[----:B------:R1:W-:Y:S01]  /*2900*/  MUFU.EX2 R15, R30 ;  /* 0x0000001e000f7308 */ /* 0x0003e20000000800 */
[----:B0-----:R-:W-:-:S04]  /*2910*/  FADD R28, R8, R67 ;  /* 0x00000043081c7221 */ /* 0x001fc80000000000 */
[----:B------:R-:W-:Y:S01]  /*2920*/  FADD R67, R9, R28 ;  /* 0x0000001c09437221 */ /* 0x000fe20000000000 */
[----:B------:R-:W-:Y:S01]  /*2930*/  FMUL R28, R18, 1.4426950216293334961 ;  /* 0x3fb8aa3b121c7820 */ /* 0x000fe20000400000 */
[----:B------:R-:W-:Y:S01]  /*2940*/  FADD R18, R17, -R58 ;  /* 0x8000003a11127221 */ /* 0x000fe20000000000 */
[----:B------:R-:W0:Y:S01]  /*2950*/  MUFU.EX2 R14, R26 ;  /* 0x0000001a000e7308 */ /* 0x000e220000000800 */
[----:B-1----:R-:W-:Y:S01]  /*2960*/  FADD R30, R10, R67 ;  /* 0x000000430a1e7221 */ /* 0x002fe20000000000 */
[----:B--2---:R-:W-:Y:S01]  /*2970*/  F2FP.F16.F32.PACK_AB R8, R12, R13 ;  /* 0x0000000d0c08723e */ /* 0x004fe200000000ff */
[----:B------:R-:W-:Y:S02]  /*2980*/  FMUL R18, R18, 1.4426950216293334961 ;  /* 0x3fb8aa3b12127820 */ /* 0x000fe40000400000 */
[----:B------:R-:W-:-:S03]  /*2990*/  FADD R30, R11, R30 ;  /* 0x0000001e0b1e7221 */ /* 0x000fc60000000000 */
[----:B------:R1:W2:Y:S01]  /*29a0*/  MUFU.EX2 R16, R24 ;  /* 0x0000001800107308 */ /* 0x0002a20000000800 */
[----:B------:R-:W-:-:S07]  /*29b0*/  FADD R67, R13, R30 ;  /* 0x0000001e0d437221 */ /* 0x000fce0000000000 */
[----:B------:R-:W3:Y:S01]  /*29c0*/  MUFU.EX2 R17, R28 ;  /* 0x0000001c00117308 */ /* 0x000ee20000000800 */
[----:B-1----:R-:W-:Y:S01]  /*29d0*/  FADD R24, R12, R67 ;  /* 0x000000430c187221 */ /* 0x002fe20000000000 */
[----:B0-----:R-:W-:-:S03]  /*29e0*/  F2FP.F16.F32.PACK_AB R9, R14, R15 ;  /* 0x0000000f0e09723e */ /* 0x001fc600000000ff */
[----:B------:R-:W-:-:S03]  /*29f0*/  FADD R67, R15, R24 ;  /* 0x000000180f437221 */ /* 0x000fc60000000000 */
[----:B------:R-:W0:Y:S01]  /*2a00*/  MUFU.EX2 R18, R18 ;  /* 0x0000001200127308 */ /* 0x000e220000000800 */
[----:B------:R-:W-:-:S04]  /*2a10*/  FADD R67, R14, R67 ;  /* 0x000000430e437221 */ /* 0x000fc80000000000 */
[----:B--2---:R-:W-:-:S03]  /*2a20*/  FADD R24, R16, R67 ;  /* 0x0000004310187221 */ /* 0x004fc60000000000 */
[----:B------:R-:W1:Y:S01]  /*2a30*/  MUFU.EX2 R19, R19 ;  /* 0x0000001300137308 */ /* 0x000e620000000800 */
[C---:B---3--:R-:W-:Y:S01]  /*2a40*/  FADD R67, R17.reuse, R24 ;  /* 0x0000001811437221 */ /* 0x048fe20000000000 */
[----:B------:R-:W-:-:S03]  /*2a50*/  F2FP.F16.F32.PACK_AB R10, R17, R16 ;  /* 0x00000010110a723e */ /* 0x000fc600000000ff */
[----:B0-----:R-:W-:-:S04]  /*2a60*/  FADD R24, R18, R67 ;  /* 0x0000004312187221 */ /* 0x001fc80000000000 */
[C---:B-1----:R-:W-:Y:S01]  /*2a70*/  FADD R67, R19.reuse, R24 ;  /* 0x0000001813437221 */ /* 0x042fe20000000000 */
[----:B------:R-:W-:-:S04]  /*2a80*/  F2FP.F16.F32.PACK_AB R11, R19, R18 ;  /* 0x00000012130b723e */ /* 0x000fc800000000ff */
[----:B------:R0:W1:Y:S01]  /*2a90*/  SHFL.BFLY PT, R42, R67, 0x10, 0x1f ;  /* 0x0e001f00432a7f89 */ /* 0x00006200000e0000 */
[----:B------:R-:W-:Y:S05]  /*2aa0*/  @!P0 BRA `(.L_x_9) ;  /* 0x0000000000088947 */ /* 0x000fea0003800000 */
[----:B------:R2:W-:Y:S01]  /*2ab0*/  STTM.16dp32bit_t0_t15.x8 tmem[UR11+0x40], R4 ;  /* 0x00004004000079ed */ /* 0x0005e2000898000b */
[----:B------:R2:W-:Y:S02]  /*2ac0*/  STTM.16dp32bit_t16_t31.x8 tmem[UR11+0x48], R4 ;  /* 0x00004804000079ed */ /* 0x0005e400089a000b */
.L_x_9:
[----:B-----5:R-:W-:Y:S01]  /*2ad0*/  STS.U16 [R40+UR9+0x2000], R21 ;  /* 0x0020001528007988 */ /* 0x020fe20008000409 */
[----:B--2---:R-:W-:-:S03]  /*2ae0*/  FADD R4, -R58, -INF ;  /* 0xff8000003a047421 */ /* 0x004fc60000000100 */
[----:B------:R-:W-:Y:S01]  /*2af0*/  STS.U16 [R40+UR9+0x2200], R23 ;  /* 0x0022001728007988 */ /* 0x000fe20008000409 */
[----:B------:R-:W-:-:S03]  /*2b00*/  FMUL R66, R4, 1.4426950216293334961 ;  /* 0x3fb8aa3b04427820 */ /* 0x000fc60000400000 */
[----:B------:R-:W-:Y:S03]  /*2b10*/  STS.U16 [R40+UR9+0x2400], R25 ;  /* 0x0024001928007988 */ /* 0x000fe60008000409 */
[----:B------:R-:W2:Y:S01]  /*2b20*/  MUFU.EX2 R66, R66 ;  /* 0x0000004200427308 */ /* 0x000ea20000000800 */
[----:B------:R-:W-:Y:S04]  /*2b30*/  STS.U16 [R40+UR9+0x2600], R27 ;  /* 0x0026001b28007988 */ /* 0x000fe80008000409 */
[----:B------:R-:W-:Y:S04]  /*2b40*/  STS.U16 [R40+UR9+0x2800], R29 ;  /* 0x0028001d28007988 */ /* 0x000fe80008000409 */
[----:B------:R-:W-:Y:S04]  /*2b50*/  STS.U16 [R40+UR9+0x2a00], R31 ;  /* 0x002a001f28007988 */ /* 0x000fe80008000409 */
[----:B------:R-:W-:Y:S04]  /*2b60*/  STS.U16 [R40+UR9+0x2c00], R33 ;  /* 0x002c002128007988 */ /* 0x000fe80008000409 */
[----:B------:R-:W-:Y:S04]  /*2b70*/  STS.U16 [R40+UR9+0x2e00], R35 ;  /* 0x002e002328007988 */ /* 0x000fe80008000409 */
[----:B------:R-:W-:Y:S04]  /*2b80*/  STS.U16 [R39+UR9+0x2100], R20 ;  /* 0x0021001427007988 */ /* 0x000fe80008000409 */
[----:B------:R3:W-:Y:S04]  /*2b90*/  STS.U16 [R39+UR9+0x2300], R22 ;  /* 0x0023001627007988 */ /* 0x0007e80008000409 */
[----:B------:R4:W-:Y:S04]  /*2ba0*/  STS.U16 [R39+UR9+0x2500], R68 ;  /* 0x0025004427007988 */ /* 0x0009e80008000409 */
[----:B------:R4:W-:Y:S04]  /*2bb0*/  STS.U16 [R39+UR9+0x2700], R82 ;  /* 0x0027005227007988 */ /* 0x0009e80008000409 */
[----:B------:R4:W-:Y:S04]  /*2bc0*/  STS.U16 [R39+UR9+0x2900], R84 ;  /* 0x0029005427007988 */ /* 0x0009e80008000409 */
[----:B------:R4:W-:Y:S04]  /*2bd0*/  STS.U16 [R39+UR9+0x2b00], R118 ;  /* 0x002b007627007988 */ /* 0x0009e80008000409 */
[----:B------:R4:W-:Y:S04]  /*2be0*/  STS.U16 [R39+UR9+0x2d00], R120 ;  /* 0x002d007827007988 */ /* 0x0009e80008000409 */
[----:B------:R4:W-:Y:S01]  /*2bf0*/  STS.U16 [R39+UR9+0x2f00], R122 ;  /* 0x002f007a27007988 */ /* 0x0009e20008000409 */
[----:B------:R-:W0:Y:S02]  /*2c00*/  FENCE.VIEW.ASYNC.T ;  /* 0x00000000000073c6 */ /* 0x000e240000000200 */
[----:B0-----:R-:W-:Y:S06]  /*2c10*/  BAR.SYNC.DEFER_BLOCKING 0x0 ;  /* 0x0000000000007b1d */ /* 0x001fec0000010000 */
[----:B---3--:R-:W0:Y:S01]  /*2c20*/  LDTM.16dp32bit_t0_t15.x32 R4, tmem[UR11] ;  /* 0x0000000b000479ee */ /* 0x008e220008a80000 */
[----:B------:R-:W3:Y:S01]  /*2c30*/  LDTM.16dp32bit_t16_t31.x32 R4, tmem[UR11+0x20] ;  /* 0x0000200b000479ee */ /* 0x000ee20008aa0000 */
[----:B------:R-:W-:Y:S01]  /*2c40*/  NOP ;  /* 0x0000000000007918 */ /* 0x000fe20000000000 */
[----:B--2-4-:R-:W-:Y:S05]  /*2c50*/  @!P0 BRA `(.L_x_10) ;  /* 0x0000000000888947 */ /* 0x014fea0003800000 */
[C---:B0--3--:R-:W-:Y:S01]  /*2c60*/  FMUL R4, R66.reuse, R4 ;  /* 0x0000000442047220 */ /* 0x049fe20000400000 */
[C---:B------:R-:W-:Y:S01]  /*2c70*/  FMUL R5, R66.reuse, R5 ;  /* 0x0000000542057220 */ /* 0x040fe20000400000 */
        /* <DEDUP_REMOVED lines=29> */
[----:B------:R-:W-:-:S04]  /*2e50*/  FMUL R35, R66, R35 ;  /* 0x0000002342237220 */ /* 0x000fc80000400000 */
[----:B------:R2:W-:Y:S01]  /*2e60*/  STTM.16dp32bit_t0_t15.x32 tmem[UR11], R4 ;  /* 0x00000004000079ed */ /* 0x0005e20008a8000b */
[----:B------:R2:W-:Y:S02]  /*2e70*/  STTM.16dp32bit_t16_t31.x32 tmem[UR11+0x20], R4 ;  /* 0x00002004000079ed */ /* 0x0005e40008aa000b */
.L_x_10:
[----:B---3--:R-:W3:Y:S02]  /*2e80*/  FENCE.VIEW.ASYNC.T ;  /* 0x00000000000073c6 */ /* 0x008ee40000000200 */
[----:B---3--:R-:W-:Y:S01]  /*2e90*/  BAR.SYNC.DEFER_BLOCKING 0x0 ;  /* 0x0000000000007b1d */ /* 0x008fe20000010000 */
[----:B-1----:R-:W-:Y:S01]  /*2ea0*/  FADD R67, R67, R42 ;  /* 0x0000002a43437221 */ /* 0x002fe20000000000 */
[----:B------:R-:W-:Y:S01]  /*2eb0*/  UIADD3 UR20, UPT, UPT, UR9, 0x5000, URZ ;  /* 0x0000500009147890 */ /* 0x000fe2000fffe0ff */
[----:B------:R-:W-:Y:S01]  /*2ec0*/  FSEL R85, R58, -INF , P0 ;  /* 0xff8000003a557808 */ /* 0x000fe20000000000 */
[----:B------:R-:W-:Y:S01]  /*2ed0*/  UIADD3 UR13, UPT, UPT, UR10, 0x40, URZ ;  /* 0x000000400a0d7890 */ /* 0x000fe2000fffe0ff */
[----:B------:R-:W-:-:S05]  /*2ee0*/  FADD R67, R66, R67 ;  /* 0x0000004342437221 */ /* 0x000fca0000000000 */
[----:B------:R-:W-:Y:S01]  /*2ef0*/  FSEL R42, R67, 1, P0 ;  /* 0x3f800000432a7808 */ /* 0x000fe20000000000 */
[----:B------:R1:W-:Y:S06]  /*2f00*/  MEMBAR.ALL.CTA ;  /* 0x0000000000007992 */ /* 0x0003ec0000008000 */
[----:B-1----:R-:W1:Y:S02]  /*2f10*/  FENCE.VIEW.ASYNC.S ;  /* 0x00000000000073c6 */ /* 0x002e640000000000 */
[----:B-1----:R-:W-:Y:S06]  /*2f20*/  BAR.SYNC.DEFER_BLOCKING 0x0 ;  /* 0x0000000000007b1d */ /* 0x002fec0000010000 */
[----:B------:R-:W-:Y:S05]  /*2f30*/  @!P1 BRA `(.L_x_11) ;  /* 0x0000000000649947 */ /* 0x000fea0003800000 */
[----:B------:R-:W-:Y:S01]  /*2f40*/  UIADD3 UR4, UPT, UPT, UR9, 0x2000, URZ ;  /* 0x0000200009047890 */ /* 0x000fe2000fffe0ff */
[----:B------:R-:W-:Y:S01]  /*2f50*/  BSSY.RECONVERGENT B0, `(.L_x_12) ;  /* 0x0000016000007945 */ /* 0x000fe20003800200 */
[----:B------:R-:W-:Y:S02]  /*2f60*/  ELECT P0, URZ, PT ;  /* 0x0000000000ff782f */ /* 0x000fe40003800000 */
[----:B------:R-:W-:Y:S01]  /*2f70*/  USHF.R.U32.HI UR4, URZ, 0x4, UR4 ;  /* 0x00000004ff047899 */ /* 0x000fe20008011604 */
[----:B------:R-:W-:Y:S01]  /*2f80*/  UMOV UR14, 0xfffffffe ;  /* 0xfffffffe000e7882 */ /* 0x000fe20000000000 */
[----:B------:R-:W-:Y:S02]  /*2f90*/  UMOV UR15, 0x7fffbfdf ;  /* 0x7fffbfdf000f7882 */ /* 0x000fe40000000000 */
[----:B------:R-:W-:Y:S01]  /*2fa0*/  USGXT.U32 UR4, UR4, 0xe ;  /* 0x0000000e0404789a */ /* 0x000fe20008000000 */
[----:B------:R-:W-:Y:S01]  /*2fb0*/  UMOV UR5, URZ ;  /* 0x000000ff00057c82 */ /* 0x000fe20008000000 */
[----:B------:R-:W-:-:S02]  /*2fc0*/  UIADD3 UR16, UPT, UPT, UR10, 0x48, URZ ;  /* 0x000000480a107890 */ /* 0x000fc4000fffe0ff */
[----:B------:R-:W-:Y:S01]  /*2fd0*/  UIADD3.64 UR14, UPT, UPT, UR4, -UR14, URZ ;  /* 0x8000000e040e7297 */ /* 0x000fe2000fffe0ff */
[----:B------:R-:W-:Y:S01]  /*2fe0*/  UMOV UR18, 0x0 ;  /* 0x0000000000127882 */ /* 0x000fe20000000000 */
[----:B------:R-:W-:Y:S01]  /*2ff0*/  UMOV UR19, 0x4100010 ;  /* 0x0410001000137882 */ /* 0x000fe20000000000 */
[----:B------:R-:W-:Y:S01]  /*3000*/  UMOV UR5, 0x80004020 ;  /* 0x8000402000057882 */ /* 0x000fe20000000000 */
[----:B------:R-:W-:Y:S01]  /*3010*/  UMOV UR22, 0x0 ;  /* 0x0000000000167882 */ /* 0x000fe20000000000 */
[----:B------:R-:W-:Y:S01]  /*3020*/  UMOV UR23, 0x4100010 ;  /* 0x0410001000177882 */ /* 0x000fe20000000000 */
[----:B------:R1:W-:Y:S03]  /*3030*/  UTCHMMA tmem[UR13], gdesc[UR4], tmem[UR10], tmem[UR18], idesc[UR19], UPT ;  /* 0x00ff12040d0079ea */ /* 0x0003e6000b80000a */
[----:B------:R1:W-:Y:S01]  /*3040*/  UTCHMMA tmem[UR16], gdesc[UR14], tmem[UR10], tmem[UR22], idesc[UR23], UPT ;  /* 0x00ff160e100079ea */ /* 0x0003e2000b80000a */
[----:B------:R-:W-:Y:S05]  /*3050*/  @!P0 BRA `(.L_x_13) ;  /* 0x0000000000148947 */ /* 0x000fea0003800000 */
[----:B-1----:R-:W-:Y:S01]  /*3060*/  UMOV UR4, UR20 ;  /* 0x0000001400047c82 */ /* 0x002fe20008000000 */
[----:B------:R-:W-:Y:S02]  /*3070*/  UMOV UR5, URZ ;  /* 0x000000ff00057c82 */ /* 0x000fe40008000000 */
[----:B------:R-:W-:Y:S02]  /*3080*/  UMOV UR4, UR4 ;  /* 0x0000000400047c82 */ /* 0x000fe40008000000 */
[----:B------:R3:W-:Y:S01]  /*3090*/  UTCBAR [UR4], URZ ;  /* 0x000000ff040073e9 */ /* 0x0007e200080000ff */
[----:B------:R-:W-:Y:S02]  /*30a0*/  NOP ;  /* 0x0000000000007918 */ /* 0x000fe40000000000 */
.L_x_13:
[----:B-1-3--:R-:W-:Y:S05]  /*30b0*/  BSYNC.RECONVERGENT B0 ;  /* 0x0000000000007941 */ /* 0x00afea0003800200 */
.L_x_12:
[----:B------:R-:W-:Y:S05]  /*30c0*/  BRA `(.L_x_14) ;  /* 0x0000000000087947 */ /* 0x000fea0003800000 */
.L_x_11:
[----:B------:R-:W-:-:S13]  /*30d0*/  ISETP.GE.AND P0, PT, R43, RZ, PT ;  /* 0x000000ff2b00720c */ /* 0x000fda0003f06270 */
[----:B------:R-:W-:Y:S05]  /*30e0*/  @!P0 BRA `(.L_x_15) ;  /* 0x0000001800c88947 */ /* 0x000fea0003800000 */
.L_x_14:
[----:B------:R-:W-:Y:S01]  /*30f0*/  USHF.R.U32.HI UR34, URZ, 0x4, UR9 ;  /* 0x00000004ff227899 */ /* 0x000fe20008011609 */
[----:B------:R-:W-:Y:S01]  /*3100*/  IMAD.SHL.U32 R59, R59, 0x20, RZ ;  /* 0x000000203b3b7824 */ /* 0x000fe200078e00ff */
[----:B------:R-:W-:Y:S01]  /*3110*/  USHF.R.U32.HI UR30, URZ, 0x4, UR6 ;  /* 0x00000004ff1e7899 */ /* 0x000fe20008011606 */
[----:B0-2---:R-:W-:Y:S01]  /*3120*/  IMAD.MOV.U32 R21, RZ, RZ, RZ ;  /* 0x000000ffff157224 */ /* 0x005fe200078e00ff */
[----:B------:R-:W-:Y:S01]  /*3130*/  USGXT.U32 UR34, UR34, 0xe ;  /* 0x0000000e2222789a */ /* 0x000fe20008000000 */
[----:B------:R-:W-:Y:S01]  /*3140*/  MOV R58, 0xffffffe0 ;  /* 0xffffffe0003a7802 */ /* 0x000fe20000000f00 */
[----:B------:R-:W-:Y:S01]  /*3150*/  USGXT.U32 UR30, UR30, 0xe ;  /* 0x0000000e1e1e789a */ /* 0x000fe20008000000 */
[----:B------:R-:W-:Y:S01]  /*3160*/  IMAD.MOV.U32 R66, RZ, RZ, -0x1 ;  /* 0xffffffffff427424 */ /* 0x000fe200078e00ff */
[----:B------:R-:W-:Y:S01]  /*3170*/  UIADD3 UR4, UPT, UPT, UR9, 0x4000, URZ ;  /* 0x0000400009047890 */ /* 0x000fe2000fffe0ff */
[----:B------:R-:W-:Y:S01]  /*3180*/  IMAD.MOV.U32 R67, RZ, RZ, RZ ;  /* 0x000000ffff437224 */ /* 0x000fe200078e00ff */
[----:B------:R-:W-:Y:S01]  /*3190*/  USHF.L.U32 UR31, UR7, 0x5, URZ ;  /* 0x00000005071f7899 */ /* 0x000fe200080006ff */
[----:B------:R-:W-:Y:S01]  /*31a0*/  IMAD.MOV.U32 R68, RZ, RZ, R59 ;  /* 0x000000ffff447224 */ /* 0x000fe200078e003b */
[----:B------:R-:W-:-:S02]  /*31b0*/  UIADD3 UR16, UP3, UPT, UR34, 0x80, URZ ;  /* 0x0000008022107890 */ /* 0x000fc4000ff7e0ff */
[----:B------:R-:W-:Y:S02]  /*31c0*/  UIADD3 UR14, UP2, UPT, UR30, 0x2, URZ ;  /* 0x000000021e0e7890 */ /* 0x000fe4000ff5e0ff */
[----:B------:R-:W-:Y:S01]  /*31d0*/  USHF.R.U32.HI UR4, URZ, 0x4, UR4 ;  /* 0x00000004ff047899 */ /* 0x000fe20008011604 */
[----:B------:R-:W-:Y:S01]  /*31e0*/  IMAD.U32 R69, RZ, RZ, UR31 ;  /* 0x0000001fff457e24 */ /* 0x000fe2000f8e00ff */
[----:B------:R-:W-:Y:S01]  /*31f0*/  UMOV UR6, URZ ;  /* 0x000000ff00067c82 */ /* 0x000fe20008000000 */
[----:B------:R-:W-:Y:S01]  /*3200*/  UMOV UR5, URZ ;  /* 0x000000ff00057c82 */ /* 0x000fe20008000000 */
[----:B------:R-:W-:Y:S02]  /*3210*/  UIADD3.X UR17, UPT, UPT, UR6, 0x40004040, URZ, UP3, !UPT ;  /* 0x4000404006117890 */ /* 0x000fe40009ffe4ff */
[----:B------:R-:W-:Y:S02]  /*3220*/  UIADD3.X UR15, UPT, UPT, UR5, 0x40004040, URZ, UP2, !UPT ;  /* 0x40004040050f7890 */ /* 0x000fe400097fe4ff */
[----:B------:R-:W-:-:S02]  /*3230*/  USGXT.U32 UR4, UR4, 0xe ;  /* 0x0000000e0404789a */ /* 0x000fc40008000000 */
[----:B------:R-:W-:Y:S02]  /*3240*/  UIADD3 UR36, UP2, UPT, UR16, 0x80, URZ ;  /* 0x0000008010247890 */ /* 0x000fe4000ff5e0ff */
[----:B------:R-:W-:Y:S01]  /*3250*/  UIADD3 UR38, UP3, UPT, UR16, 0x100, URZ ;  /* 0x0000010010267890 */ /* 0x000fe2000ff7e0ff */
[----:B------:R-:W-:Y:S01]  /*3260*/  UMOV UR18, 0xfffffffe ;  /* 0xfffffffe00127882 */ /* 0x000fe20000000000 */
[----:B------:R-:W-:Y:S01]  /*3270*/  UMOV UR19, 0x7fffbfdf ;  /* 0x7fffbfdf00137882 */ /* 0x000fe20000000000 */
[----:B------:R-:W-:Y:S01]  /*3280*/  UISETP.NE.U32.AND UP1, UPT, UR21, URZ, UPT ;  /* 0x000000ff1500728c */ /* 0x000fe2000bf25070 */
[----:B------:R-:W0:Y:S01]  /*3290*/  LDCU UR35, c[0x0][0x3a8] ;  /* 0x00007500ff2377ac */ /* 0x000e220008000800 */
[----:B------:R-:W-:Y:S02]  /*32a0*/  UIADD3.X UR37, UPT, UPT, UR17, URZ, URZ, UP2, !UPT ;  /* 0x000000ff11257290 */ /* 0x000fe400097fe4ff */
[----:B------:R-:W-:Y:S02]  /*32b0*/  UIADD3.X UR39, UPT, UPT, UR17, URZ, URZ, UP3, !UPT ;  /* 0x000000ff11277290 */ /* 0x000fe40009ffe4ff */
[----:B------:R-:W-:-:S02]  /*32c0*/  UIADD3.64 UR18, UPT, UPT, UR4, -UR18, URZ ;  /* 0x8000001204127297 */ /* 0x000fc4000fffe0ff */
[----:B------:R-:W-:Y:S02]  /*32d0*/  UIADD3.64 UR40, UPT, UPT, UR14, 0x2, URZ ;  /* 0x000000020e287897 */ /* 0x000fe4000fffe0ff */
[----:B------:R-:W-:Y:S01]  /*32e0*/  UIADD3.64 UR42, UPT, UPT, UR14, 0x4, URZ ;  /* 0x000000040e2a7897 */ /* 0x000fe2000fffe0ff */
[----:B------:R-:W-:Y:S01]  /*32f0*/  UMOV UR32, 0x1 ;  /* 0x0000000100207882 */ /* 0x000fe20000000000 */
[----:B------:R-:W-:-:S10]  /*3300*/  UMOV UR33, UR20 ;  /* 0x0000001400217c82 */ /* 0x000fd40008000000 */
.L_x_20:
[----:B------:R-:W-:-:S04]  /*3310*/  IMAD.WIDE R8, R68, 0x2, R108 ;  /* 0x0000000244087825 */ /* 0x000fc800078e026c */
[C---:B------:R-:W-:Y:S01]  /*3320*/  IMAD.WIDE R10, R68.reuse, 0x2, R100 ;  /* 0x00000002440a7825 */ /* 0x040fe200078e0264 */
[----:B------:R1:W2:Y:S03]  /*3330*/  LDG.E.U16 R27, desc[UR28][R8.64] ;  /* 0x0000001c081b7981 */ /* 0x0002a6000c1e1500 */
[C---:B------:R-:W-:Y:S01]  /*3340*/  IMAD.WIDE R4, R68.reuse, 0x2, R116 ;  /* 0x0000000244047825 */ /* 0x040fe200078e0274 */
[----:B------:R3:W4:Y:S03]  /*3350*/  LDG.E.U16 R31, desc[UR28][R10.64] ;  /* 0x0000001c0a1f7981 */ /* 0x000726000c1e1500 */
[C---:B------:R-:W-:Y:S01]  /*3360*/  IMAD.WIDE R6, R68.reuse, 0x2, R114 ;  /* 0x0000000244067825 */ /* 0x040fe200078e0272 */
[----:B------:R-:W5:Y:S03]  /*3370*/  LDG.E.U16 R19, desc[UR28][R4.64] ;  /* 0x0000001c04137981 */ /* 0x000f66000c1e1500 */
[C---:B------:R-:W-:Y:S01]  /*3380*/  IMAD.WIDE R12, R68.reuse, 0x2, R106 ;  /* 0x00000002440c7825 */ /* 0x040fe200078e026a */
[----:B------:R-:W5:Y:S03]  /*3390*/  LDG.E.U16 R18, desc[UR28][R6.64] ;  /* 0x0000001c06127981 */ /* 0x000f66000c1e1500 */
[C---:B------:R-:W-:Y:S01]  /*33a0*/  IMAD.WIDE R14, R68.reuse, 0x2, R98 ;  /* 0x00000002440e7825 */ /* 0x040fe200078e0262 */
[----:B------:R0:W5:Y:S03]  /*33b0*/  LDG.E.U16 R20, desc[UR28][R12.64] ;  /* 0x0000001c0c147981 */ /* 0x000166000c1e1500 */
[C---:B------:R-:W-:Y:S01]  /*33c0*/  IMAD.WIDE R28, R68.reuse, 0x2, R92 ;  /* 0x00000002441c7825 */ /* 0x040fe200078e025c */
[----:B------:R0:W5:Y:S03]  /*33d0*/  LDG.E.U16 R26, desc[UR28][R14.64] ;  /* 0x0000001c0e1a7981 */ /* 0x000166000c1e1500 */
[----:B------:R-:W-:-:S02]  /*33e0*/  IMAD.WIDE R22, R68, 0x2, R90 ;  /* 0x0000000244167825 */ /* 0x000fc400078e025a */
[----:B------:R-:W5:Y:S02]  /*33f0*/  LDG.E.U16 R29, desc[UR28][R28.64] ;  /* 0x0000001c1c1d7981 */ /* 0x000f64000c1e1500 */
[C---:B------:R-:W-:Y:S02]  /*3400*/  IMAD.WIDE R24, R68.reuse, 0x2, R112 ;  /* 0x0000000244187825 */ /* 0x040fe400078e0270 */
[----:B------:R-:W5:Y:S02]  /*3410*/  LDG.E.U16 R22, desc[UR28][R22.64] ;  /* 0x0000001c16167981 */ /* 0x000f64000c1e1500 */
[C---:B------:R-:W-:Y:S02]  /*3420*/  IMAD.WIDE R16, R68.reuse, 0x2, R104 ;  /* 0x0000000244107825 */ /* 0x040fe400078e0268 */
[----:B------:R-:W5:Y:S02]  /*3430*/  LDG.E.U16 R25, desc[UR28][R24.64] ;  /* 0x0000001c18197981 */ /* 0x000f64000c1e1500 */
[----:B-1----:R-:W-:-:S02]  /*3440*/  IMAD.WIDE R8, R68, 0x2, R96 ;  /* 0x0000000244087825 */ /* 0x002fc400078e0260 */
[----:B------:R-:W5:Y:S02]  /*3450*/  LDG.E.U16 R17, desc[UR28][R16.64] ;  /* 0x0000001c10117981 */ /* 0x000f64000c1e1500 */
[C---:B---3--:R-:W-:Y:S02]  /*3460*/  IMAD.WIDE R10, R68.reuse, 0x2, R88 ;  /* 0x00000002440a7825 */ /* 0x048fe400078e0258 */
[----:B------:R-:W3:Y:S02]  /*3470*/  LDG.E.U16 R9, desc[UR28][R8.64] ;  /* 0x0000001c08097981 */ /* 0x000ee4000c1e1500 */
[C---:B0-----:R-:W-:Y:S02]  /*3480*/  IMAD.WIDE R12, R68.reuse, 0x2, R110 ;  /* 0x00000002440c7825 */ /* 0x041fe400078e026e */
[----:B------:R-:W3:Y:S02]  /*3490*/  LDG.E.U16 R11, desc[UR28][R10.64] ;  /* 0x0000001c0a0b7981 */ /* 0x000ee4000c1e1500 */
[----:B------:R-:W-:-:S02]  /*34a0*/  IMAD.WIDE R14, R68, 0x2, R102 ;  /* 0x00000002440e7825 */ /* 0x000fc400078e0266 */
[----:B------:R-:W3:Y:S02]  /*34b0*/  LDG.E.U16 R12, desc[UR28][R12.64] ;  /* 0x0000001c0c0c7981 */ /* 0x000ee4000c1e1500 */
[C---:B------:R-:W-:Y:S02]  /*34c0*/  IMAD.WIDE R6, R68.reuse, 0x2, R94 ;  /* 0x0000000244067825 */ /* 0x040fe400078e025e */
[----:B------:R-:W3:Y:S02]  /*34d0*/  LDG.E.U16 R14, desc[UR28][R14.64] ;  /* 0x0000001c0e0e7981 */ /* 0x000ee4000c1e1500 */
[----:B------:R-:W-:Y:S02]  /*34e0*/  IMAD.WIDE R4, R68, 0x2, R86 ;  /* 0x0000000244047825 */ /* 0x000fe400078e0256 */
[----:B------:R-:W3:Y:S04]  /*34f0*/  LDG.E.U16 R6, desc[UR28][R6.64] ;  /* 0x0000001c06067981 */ /* 0x000ee8000c1e1500 */
[----:B------:R-:W3:Y:S01]  /*3500*/  LDG.E.U16 R4, desc[UR28][R4.64] ;  /* 0x0000001c04047981 */ /* 0x000ee2000c1e1500 */
[----:B------:R-:W-:-:S02]  /*3510*/  UMOV UR6, 0x1 ;  /* 0x0000000100067882 */ /* 0x000fc40000000000 */
[----:B------:R-:W-:-:S04]  /*3520*/  @!UP0 UIADD3 UR6, UPT, UPT, -UR6, 0x100000, URZ ;  /* 0x0010000006068890 */ /* 0x000fc8000fffe1ff */
[----:B------:R-:W-:Y:S02]  /*3530*/  @!UP0 USHF.L.U32 UR7, UR6, 0xb, URZ ;  /* 0x0000000b06078899 */ /* 0x000fe400080006ff */
[----:B------:R-:W-:Y:S01]  /*3540*/  @!UP0 USHF.L.U32 UR6, UR6, 0x1, URZ ;  /* 0x0000000106068899 */ /* 0x000fe200080006ff */
[----:B------:R-:W-:Y:S01]  /*3550*/  VOTEU.ALL UP2, P6 ;  /* 0x0000000000ff7886 */ /* 0x000fe20003040000 */
[----:B--2---:R0:W-:Y:S04]  /*3560*/  STS.U16 [R40+UR9+0x3400], R27 ;  /* 0x0034001b28007988 */ /* 0x0041e80008000409 */
[----:B----4-:R0:W-:Y:S04]  /*3570*/  STS.U16 [R40+UR9+0x3800], R31 ;  /* 0x0038001f28007988 */ /* 0x0101e80008000409 */
[----:B-----5:R0:W-:Y:S04]  /*3580*/  STS.U16 [R40+UR9+0x3000], R19 ;  /* 0x0030001328007988 */ /* 0x0201e80008000409 */
[----:B------:R0:W-:Y:S04]  /*3590*/  STS.U16 [R40+UR9+0x3c00], R29 ;  /* 0x003c001d28007988 */ /* 0x0001e80008000409 */
[----:B------:R0:W-:Y:S04]  /*35a0*/  STS.U16 [R39+UR9+0x3100], R18 ;  /* 0x0031001227007988 */ /* 0x0001e80008000409 */
[----:B------:R0:W-:Y:S04]  /*35b0*/  STS.U16 [R39+UR9+0x3500], R20 ;  /* 0x0035001427007988 */ /* 0x0001e80008000409 */
[----:B------:R0:W-:Y:S04]  /*35c0*/  STS.U16 [R39+UR9+0x3900], R26 ;  /* 0x0039001a27007988 */ /* 0x0001e80008000409 */
[----:B------:R0:W-:Y:S04]  /*35d0*/  STS.U16 [R39+UR9+0x3d00], R22 ;  /* 0x003d001627007988 */ /* 0x0001e80008000409 */
[----:B------:R0:W-:Y:S04]  /*35e0*/  STS.U16 [R38+UR9+0x3200], R25 ;  /* 0x0032001926007988 */ /* 0x0001e80008000409 */
[----:B------:R0:W-:Y:S04]  /*35f0*/  STS.U16 [R38+UR9+0x3600], R17 ;  /* 0x0036001126007988 */ /* 0x0001e80008000409 */
[----:B---3--:R0:W-:Y:S04]  /*3600*/  STS.U16 [R38+UR9+0x3a00], R9 ;  /* 0x003a000926007988 */ /* 0x0081e80008000409 */
[----:B------:R0:W-:Y:S04]  /*3610*/  STS.U16 [R38+UR9+0x3e00], R11 ;  /* 0x003e000b26007988 */ /* 0x0001e80008000409 */
[----:B------:R0:W-:Y:S04]  /*3620*/  STS.U16 [R37+UR9+0x3300], R12 ;  /* 0x0033000c25007988 */ /* 0x0001e80008000409 */
[----:B------:R0:W-:Y:S04]  /*3630*/  STS.U16 [R37+UR9+0x3700], R14 ;  /* 0x0037000e25007988 */ /* 0x0001e80008000409 */
[----:B------:R0:W-:Y:S04]  /*3640*/  STS.U16 [R37+UR9+0x3b00], R6 ;  /* 0x003b000625007988 */ /* 0x0001e80008000409 */
[----:B------:R0:W-:Y:S01]  /*3650*/  STS.U16 [R37+UR9+0x3f00], R4 ;  /* 0x003f000425007988 */ /* 0x0001e20008000409 */
[----:B------:R1:W-:Y:S06]  /*3660*/  MEMBAR.ALL.CTA ;  /* 0x0000000000007992 */ /* 0x0003ec0000008000 */
[----:B-1----:R-:W-:Y:S04]  /*3670*/  FENCE.VIEW.ASYNC.S ;  /* 0x00000000000073c6 */ /* 0x002fe80000000000 */
[----:B------:R-:W1:Y:S02]  /*3680*/  FENCE.VIEW.ASYNC.S ;  /* 0x00000000000073c6 */ /* 0x000e640000000000 */
[----:B-1----:R0:W1:Y:S02]  /*3690*/  @!UP2 SYNCS.EXCH.64 URZ, [UR9+0x5010], UR6 ;  /* 0x0050100609ffa5b2 */ /* 0x0020640008000100 */
[----:B-1----:R-:W-:Y:S06]  /*36a0*/  BAR.SYNC.DEFER_BLOCKING 0x0 ;  /* 0x0000000000007b1d */ /* 0x002fec0000010000 */
[----:B0-----:R-:W-:Y:S05]  /*36b0*/  BRA.U UP1, `(.L_x_16) ;  /* 0x0000000101547547 */ /* 0x001fea000b800000 */
[----:B------:R-:W-:Y:S01]  /*36c0*/  UIADD3 UR6, UPT, UPT, UR9, 0x5010, URZ ;  /* 0x0000501009067890 */ /* 0x000fe2000fffe0ff */
[----:B------:R-:W-:Y:S01]  /*36d0*/  UMOV UR22, UR34 ;  /* 0x0000002200167c82 */ /* 0x000fe20008000000 */
[----:B------:R-:W-:Y:S01]  /*36e0*/  UMOV UR23, 0x40004040 ;  /* 0x4000404000177882 */ /* 0x000fe20000000000 */
[----:B------:R-:W-:Y:S01]  /*36f0*/  UMOV UR20, UR30 ;  /* 0x0000001e00147c82 */ /* 0x000fe20008000000 */
[----:B------:R-:W-:Y:S01]  /*3700*/  UMOV UR21, 0x40004040 ;  /* 0x4000404000157882 */ /* 0x000fe20000000000 */
[----:B------:R-:W-:Y:S01]  /*3710*/  UMOV UR24, 0x0 ;  /* 0x0000000000187882 */ /* 0x000fe20000000000 */
[----:B------:R-:W-:Y:S01]  /*3720*/  UMOV UR25, 0x4088010 ;  /* 0x0408801000197882 */ /* 0x000fe20000000000 */
[----:B------:R-:W-:Y:S01]  /*3730*/  UMOV UR26, 0x0 ;  /* 0x00000000001a7882 */ /* 0x000fe20000000000 */
[----:B------:R-:W-:Y:S01]  /*3740*/  UMOV UR27, 0x4088010 ;  /* 0x04088010001b7882 */ /* 0x000fe20000000000 */
[----:B------:R-:W-:Y:S01]  /*3750*/  UMOV UR44, 0x0 ;  /* 0x00000000002c7882 */ /* 0x000fe20000000000 */
[----:B------:R-:W-:Y:S01]  /*3760*/  UMOV UR45, 0x4088010 ;  /* 0x04088010002d7882 */ /* 0x000fe20000000000 */
[----:B------:R0:W-:Y:S01]  /*3770*/  UTCHMMA gdesc[UR22], gdesc[UR20], tmem[UR12], tmem[UR24], idesc[UR25], !UPT ;  /* 0x00ff1814160075ea */ /* 0x0001e2000f80000c */
[----:B------:R-:W-:Y:S01]  /*3780*/  UMOV UR7, URZ ;  /* 0x000000ff00077c82 */ /* 0x000fe20008000000 */
        /* <DEDUP_REMOVED lines=8> */
.L_x_16:
[----:B------:R-:W1:Y:S01]  /*3810*/  SYNCS.PHASECHK.TRANS64.TRYWAIT P0, [UR9+0x5010], RZ ;  /* 0x005010ffff0075a7 */ /* 0x000e620008001109 */
[----:B------:R-:W-:-:S05]  /*3820*/  IADD3 R20, P1, PT, R2, R58, RZ ;  /* 0x0000003a02147210 */ /* 0x000fca0007f3e0ff */
[----:B------:R-:W-:Y:S01]  /*3830*/  IMAD.X R22, RZ, RZ, R66, P1 ;  /* 0x000000ffff167224 */ /* 0x000fe200008e0642 */
[----:B-1----:R-:W-:Y:S07]  /*3840*/  @!P0 BRA `(.L_x_17) ;  /* 0x0000002c00348947 */ /* 0x002fee0003800000 */
.L_x_25:
[----:B------:R-:W-:Y:S01]  /*3850*/  BAR.SYNC.DEFER_BLOCKING 0x0 ;  /* 0x0000000000007b1d */ /* 0x000fe20000010000 */
[C---:B------:R-:W-:Y:S01]  /*3860*/  IADD3 R24, P4, PT, R20.reuse, 0x42, RZ ;  /* 0x0000004214187810 */ /* 0x040fe20007f9e0ff */
[----:B------:R-:W-:Y:S01]  /*3870*/  IMAD.U32 R21, R21, -0x80000000, RZ ;  /* 0x8000000015157824 */ /* 0x000fe200078e00ff */
[C---:B------:R-:W-:Y:S02]  /*3880*/  IADD3 R26, P1, PT, R20.reuse, 0x40, RZ ;  /* 0x00000040141a7810 */ /* 0x040fe40007f3e0ff */
[----:B------:R-:W-:Y:S01]  /*3890*/  IADD3 R28, P0, PT, R20, 0x43, RZ ;  /* 0x00000043141c7810 */ /* 0x000fe20007f1e0ff */
[--C-:B------:R-:W-:Y:S01]  /*38a0*/  IMAD.X R31, RZ, RZ, R22.reuse, P4 ;  /* 0x000000ffff1f7224 */ /* 0x100fe200020e0616 */
[-C--:B------:R-:W-:Y:S01]  /*38b0*/  ISETP.GT.U32.AND P3, PT, R24, R41.reuse, PT ;  /* 0x000000291800720c */ /* 0x080fe20003f64070 */
[----:B------:R-:W-:Y:S01]  /*38c0*/  LDTM.16dp32bit_t0_t15.x16 R4, tmem[UR11+0x100000] ;  /* 0x1000000b000479ee */ /* 0x000fe20008a00000 */
[----:B------:R-:W1:Y:S01]  /*38d0*/  LDTM.16dp32bit_t16_t31.x16 R4, tmem[UR11+0x100010] ;  /* 0x1000100b000479ee */ /* 0x000e620008a20000 */
[----:B------:R-:W-:Y:S01]  /*38e0*/  ISETP.GT.U32.AND P2, PT, R28, R41, PT ;  /* 0x000000291c00720c */ /* 0x000fe20003f44070 */
[--C-:B------:R-:W-:Y:S01]  /*38f0*/  IMAD.X R23, RZ, RZ, R22.reuse, P1 ;  /* 0x000000ffff177224 */ /* 0x100fe200008e0616 */
[C---:B------:R-:W-:Y:S01]  /*3900*/  IADD3 R24, P1, PT, R20.reuse, 0x44, RZ ;  /* 0x0000004414187810 */ /* 0x040fe20007f3e0ff */
[----:B------:R-:W-:Y:S01]  /*3910*/  IMAD.X R33, RZ, RZ, R22, P0 ;  /* 0x000000ffff217224 */ /* 0x000fe200000e0616 */
[----:B------:R-:W-:-:S02]  /*3920*/  IADD3 R28, P4, PT, R20, 0x45, RZ ;  /* 0x00000045141c7810 */ /* 0x000fc40007f9e0ff */
[----:B------:R-:W-:Y:S01]  /*3930*/  IADD3 R30, P0, PT, R20, 0x46, RZ ;  /* 0x00000046141e7810 */ /* 0x000fe20007f1e0ff */
[--C-:B------:R-:W-:Y:S01]  /*3940*/  IMAD.X R34, RZ, RZ, R22.reuse, P1 ;  /* 0x000000ffff227224 */ /* 0x100fe200008e0616 */
[----:B------:R-:W-:Y:S01]  /*3950*/  IADD3 R25, P1, PT, R58, 0x40, RZ ;  /* 0x000000403a197810 */ /* 0x000fe20007f3e0ff */
[--C-:B------:R-:W-:Y:S01]  /*3960*/  IMAD.X R29, RZ, RZ, R22.reuse, P4 ;  /* 0x000000ffff1d7224 */ /* 0x100fe200020e0616 */
[----:B------:R-:W-:Y:S01]  /*3970*/  IADD3 R32, P4, PT, R20, 0x47, RZ ;  /* 0x0000004714207810 */ /* 0x000fe20007f9e0ff */
[----:B------:R-:W-:Y:S01]  /*3980*/  IMAD.X R27, RZ, RZ, R22, P0 ;  /* 0x000000ffff1b7224 */ /* 0x000fe200000e0616 */
[-C--:B------:R-:W-:Y:S01]  /*3990*/  ISETP.GT.U32.AND P0, PT, R24, R41.reuse, PT ;  /* 0x000000291800720c */ /* 0x080fe20003f04070 */
[----:B------:R-:W-:Y:S01]  /*39a0*/  IMAD.X R24, RZ, RZ, R66, P1 ;  /* 0x000000ffff187224 */ /* 0x000fe200008e0642 */
[CC--:B------:R-:W-:Y:S01]  /*39b0*/  ISETP.GT.U32.AND P1, PT, R26.reuse, R41.reuse, PT ;  /* 0x000000291a00720c */ /* 0x0c0fe20003f24070 */
[----:B------:R-:W-:Y:S01]  /*39c0*/  IMAD.X R20, RZ, RZ, R22, P4 ;  /* 0x000000ffff147224 */ /* 0x000fe200020e0616 */
[----:B------:R-:W-:Y:S01]  /*39d0*/  ISETP.GE.U32.AND P4, PT, R26, R41, PT ;  /* 0x000000291a00720c */ /* 0x000fe20003f86070 */
[----:B------:R-:W2:Y:S01]  /*39e0*/  @!P6 SYNCS.CCTL.IV [UR9+0x5010] ;  /* 0x00501000ff00e9b1 */ /* 0x000ea20008000009 */
[----:B------:R-:W-:Y:S01]  /*39f0*/  ISETP.GT.U32.AND.EX P3, PT, R31, RZ, PT, P3 ;  /* 0x000000ff1f00720c */ /* 0x000fe20003f64130 */
[----:B------:R-:W-:Y:S01]  /*3a00*/  NOP ;  /* 0x0000000000007918 */ /* 0x000fe20000000000 */
[----:B------:R-:W-:-:S02]  /*3a10*/  ISETP.GT.U32.AND.EX P1, PT, R23, RZ, PT, P1 ;  /* 0x000000ff1700720c */ /* 0x000fc40003f24110 */
[----:B------:R-:W-:Y:S01]  /*3a20*/  ISETP.GE.U32.AND.EX P4, PT, R23, RZ, PT, P4 ;  /* 0x000000ff1700720c */ /* 0x000fe20003f86140 */
[----:B-1----:R-:W-:Y:S01]  /*3a30*/  FMUL R6, R6, UR35 ;  /* 0x0000002306067c20 */ /* 0x002fe20008400000 */
[----:B------:R-:W-:Y:S01]  /*3a40*/  FMUL R4, R4, UR35 ;  /* 0x0000002304047c20 */ /* 0x000fe20008400000 */
[----:B------:R-:W-:Y:S01]  /*3a50*/  FMUL R22, R5, UR35 ;  /* 0x0000002305167c20 */ /* 0x000fe20008400000 */
[----:B------:R-:W-:Y:S01]  /*3a60*/  ISETP.GT.U32.AND.EX P0, PT, R34, RZ, PT, P0 ;  /* 0x000000ff2200720c */ /* 0x000fe20003f04100 */
[----:B------:R-:W-:Y:S01]  /*3a70*/  FMUL R7, R7, UR35 ;  /* 0x0000002307077c20 */ /* 0x000fe20008400000 */
[----:B------:R-:W-:Y:S01]  /*3a80*/  FSEL R23, R6, -INF , !P3 ;  /* 0xff80000006177808 */ /* 0x000fe20005800000 */
[----:B------:R-:W-:Y:S01]  /*3a90*/  FMUL R6, R8, UR35 ;  /* 0x0000002308067c20 */ /* 0x000fe20008400000 */
[----:B------:R-:W-:Y:S01]  /*3aa0*/  FSEL R5, R4, -INF , !P1 ;  /* 0xff80000004057808 */ /* 0x000fe20004800000 */
[----:B------:R-:W-:Y:S01]  /*3ab0*/  FMUL R11, R11, UR35 ;  /* 0x000000230b0b7c20 */ /* 0x000fe20008400000 */
[----:B------:R-:W-:Y:S01]  /*3ac0*/  LOP3.LUT R8, R25, 0xe, R2, 0xfe, !PT ;  /* 0x0000000e19087812 */ /* 0x000fe200078efe02 */
[----:B------:R-:W-:Y:S01]  /*3ad0*/  FMUL R9, R9, UR35 ;  /* 0x0000002309097c20 */ /* 0x000fe20008400000 */
[----:B------:R-:W-:Y:S01]  /*3ae0*/  FSEL R4, R22, -INF , !P4 ;  /* 0xff80000016047808 */ /* 0x000fe20006000000 */
[----:B------:R-:W-:Y:S01]  /*3af0*/  FMUL R13, R13, UR35 ;  /* 0x000000230d0d7c20 */ /* 0x000fe20008400000 */
[-C--:B------:R-:W-:Y:S01]  /*3b00*/  ISETP.GT.U32.AND P4, PT, R30, R41.reuse, PT ;  /* 0x000000291e00720c */ /* 0x080fe20003f84070 */
[----:B------:R-:W-:Y:S01]  /*3b10*/  FMUL R17, R17, UR35 ;  /* 0x0000002311117c20 */ /* 0x000fe20008400000 */
[----:B------:R-:W-:Y:S01]  /*3b20*/  FSEL R6, R6, -INF , !P0 ;  /* 0xff80000006067808 */ /* 0x000fe20004000000 */
[----:B------:R-:W-:Y:S01]  /*3b30*/  FMUL R19, R19, UR35 ;  /* 0x0000002313137c20 */ /* 0x000fe20008400000 */
[----:B------:R-:W-:Y:S01]  /*3b40*/  ISETP.GT.U32.AND P0, PT, R8, R41, PT ;  /* 0x000000290800720c */ /* 0x000fe20003f04070 */
[----:B------:R-:W-:Y:S01]  /*3b50*/  FMUL R8, R10, UR35 ;  /* 0x000000230a087c20 */ /* 0x000fe20008400000 */
[----:B------:R-:W-:-:S02]  /*3b60*/  ISETP.GT.U32.AND.EX P4, PT, R27, RZ, PT, P4 ;  /* 0x000000ff1b00720c */ /* 0x000fc40003f84140 */
[----:B------:R-:W-:Y:S02]  /*3b70*/  LOP3.LUT R10, R25, 0x8, R2, 0xfe, !PT ;  /* 0x00000008190a7812 */ /* 0x000fe400078efe02 */
[----:B------:R-:W-:Y:S02]  /*3b80*/  FSEL R8, R8, -INF , !P4 ;  /* 0xff80000008087808 */ /* 0x000fe40006000000 */
[-C--:B------:R-:W-:Y:S02]  /*3b90*/  ISETP.GT.U32.AND P3, PT, R32, R41.reuse, PT ;  /* 0x000000292000720c */ /* 0x080fe40003f64070 */
[----:B------:R-:W-:Y:S01]  /*3ba0*/  ISETP.GT.U32.AND P4, PT, R10, R41, PT ;  /* 0x000000290a00720c */ /* 0x000fe20003f84070 */
[----:B------:R-:W-:Y:S01]  /*3bb0*/  FMUL R10, R12, UR35 ;  /* 0x000000230c0a7c20 */ /* 0x000fe20008400000 */
[----:B------:R-:W-:Y:S02]  /*3bc0*/  ISETP.GT.U32.AND.EX P2, PT, R33, RZ, PT, P2 ;  /* 0x000000ff2100720c */ /* 0x000fe40003f44120 */
[----:B------:R-:W-:-:S02]  /*3bd0*/  ISETP.GT.U32.AND.EX P3, PT, R20, RZ, PT, P3 ;  /* 0x000000ff1400720c */ /* 0x000fc40003f64130 */
[----:B------:R-:W-:Y:S02]  /*3be0*/  ISETP.GT.U32.AND.EX P4, PT, R24, RZ, PT, P4 ;  /* 0x000000ff1800720c */ /* 0x000fe40003f84140 */
[----:B------:R-:W-:Y:S02]  /*3bf0*/  ISETP.GT.U32.AND P1, PT, R28, R41, PT ;  /* 0x000000291c00720c */ /* 0x000fe40003f24070 */
[C-C-:B------:R-:W-:Y:S02]  /*3c00*/  LOP3.LUT R22, R25.reuse, 0xf, R2.reuse, 0xfe, !PT ;  /* 0x0000000f19167812 */ /* 0x140fe400078efe02 */
[C-C-:B------:R-:W-:Y:S02]  /*3c10*/  LOP3.LUT R20, R25.reuse, 0x9, R2.reuse, 0xfe, !PT ;  /* 0x0000000919147812 */ /* 0x140fe400078efe02 */
[----:B------:R-:W-:Y:S02]  /*3c20*/  LOP3.LUT R12, R25, 0xa, R2, 0xfe, !PT ;  /* 0x0000000a190c7812 */ /* 0x000fe400078efe02 */
[----:B------:R-:W-:-:S02]  /*3c30*/  FSEL R7, R7, -INF , !P2 ;  /* 0xff80000007077808 */ /* 0x000fc40005000000 */
[----:B------:R-:W-:Y:S02]  /*3c40*/  FSEL R11, R11, -INF , !P3 ;  /* 0xff8000000b0b7808 */ /* 0x000fe40005800000 */
[----:B------:R-:W-:Y:S02]  /*3c50*/  FSEL R10, R10, -INF , !P4 ;  /* 0xff8000000a0a7808 */ /* 0x000fe40006000000 */
[-C--:B------:R-:W-:Y:S02]  /*3c60*/  ISETP.GT.U32.AND P2, PT, R22, R41.reuse, PT ;  /* 0x000000291600720c */ /* 0x080fe40003f44070 */
[----:B------:R-:W-:Y:S02]  /*3c70*/  ISETP.GT.U32.AND.EX P1, PT, R29, RZ, PT, P1 ;  /* 0x000000ff1d00720c */ /* 0x000fe40003f24110 */
[-C--:B------:R-:W-:Y:S02]  /*3c80*/  ISETP.GT.U32.AND P3, PT, R20, R41.reuse, PT ;  /* 0x000000291400720c */ /* 0x080fe40003f64070 */
[----:B------:R-:W-:Y:S01]  /*3c90*/  ISETP.GT.U32.AND P4, PT, R12, R41, PT ;  /* 0x000000290c00720c */ /* 0x000fe20003f84070 */
[----:B------:R-:W-:Y:S01]  /*3ca0*/  FMUL R12, R14, UR35 ;  /* 0x000000230e0c7c20 */ /* 0x000fe20008400000 */
[----:B------:R-:W-:-:S02]  /*3cb0*/  LOP3.LUT R22, R25, 0xd, R2, 0xfe, !PT ;  /* 0x0000000d19167812 */ /* 0x000fc400078efe02 */
[----:B------:R-:W-:Y:S02]  /*3cc0*/  FMNMX3 R14, R5, R4, R23, !PT ;  /* 0x00000004050e7276 */ /* 0x000fe40007800017 */
[----:B------:R-:W-:Y:S02]  /*3cd0*/  FSEL R9, R9, -INF , !P1 ;  /* 0xff80000009097808 */ /* 0x000fe40004800000 */
[----:B------:R-:W-:Y:S02]  /*3ce0*/  ISETP.GT.U32.AND.EX P3, PT, R24, RZ, PT, P3 ;  /* 0x000000ff1800720c */ /* 0x000fe40003f64130 */
[----:B------:R-:W-:Y:S02]  /*3cf0*/  ISETP.GT.U32.AND P1, PT, R22, R41, PT ;  /* 0x000000291600720c */ /* 0x000fe40003f24070 */
[----:B------:R-:W-:Y:S02]  /*3d00*/  LOP3.LUT R20, R25, 0xc, R2, 0xfe, !PT ;  /* 0x0000000c19147812 */ /* 0x000fe400078efe02 */
[----:B------:R-:W-:-:S02]  /*3d10*/  ISETP.GT.U32.AND.EX P4, PT, R24, RZ, PT, P4 ;  /* 0x000000ff1800720c */ /* 0x000fc40003f84140 */
[----:B------:R-:W-:Y:S02]  /*3d20*/  LOP3.LUT R22, R25, 0xb, R2, 0xfe, !PT ;  /* 0x0000000b19167812 */ /* 0x000fe400078efe02 */
[----:B------:R-:W-:Y:S02]  /*3d30*/  FMNMX3 R14, R14, R7, R6, !PT ;  /* 0x000000070e0e7276 */ /* 0x000fe40007800006 */
[----:B------:R-:W-:Y:S02]  /*3d40*/  FSEL R13, R13, -INF , !P3 ;  /* 0xff8000000d0d7808 */ /* 0x000fe40005800000 */
[-C--:B------:R-:W-:Y:S02]  /*3d50*/  ISETP.GT.U32.AND P3, PT, R20, R41.reuse, PT ;  /* 0x000000291400720c */ /* 0x080fe40003f64070 */
[----:B------:R-:W-:Y:S02]  /*3d60*/  FSEL R12, R12, -INF , !P4 ;  /* 0xff8000000c0c7808 */ /* 0x000fe40006000000 */
[----:B------:R-:W-:-:S02]  /*3d70*/  ISETP.GT.U32.AND P4, PT, R22, R41, PT ;  /* 0x000000291600720c */ /* 0x000fc40003f84070 */
[----:B------:R-:W-:Y:S01]  /*3d80*/  FMNMX3 R20, R14, R9, R8, !PT ;  /* 0x000000090e147276 */ /* 0x000fe20007800008 */
[----:B------:R-:W-:Y:S01]  /*3d90*/  FMUL R14, R15, UR35 ;  /* 0x000000230f0e7c20 */ /* 0x000fe20008400000 */
[----:B------:R-:W-:Y:S01]  /*3da0*/  FMUL R15, R16, UR35 ;  /* 0x00000023100f7c20 */ /* 0x000fe20008400000 */
[----:B------:R-:W-:Y:S01]  /*3db0*/  ISETP.GT.U32.AND.EX P3, PT, R24, RZ, PT, P3 ;  /* 0x000000ff1800720c */ /* 0x000fe20003f64130 */
[----:B------:R-:W-:Y:S01]  /*3dc0*/  FMUL R16, R18, UR35 ;  /* 0x0000002312107c20 */ /* 0x000fe20008400000 */
[----:B------:R-:W-:Y:S02]  /*3dd0*/  ISETP.GT.U32.AND.EX P4, PT, R24, RZ, PT, P4 ;  /* 0x000000ff1800720c */ /* 0x000fe40003f84140 */
[----:B------:R-:W-:Y:S02]  /*3de0*/  FMNMX3 R20, R20, R11, R10, !PT ;  /* 0x0000000b14147276 */ /* 0x000fe4000780000a */
[C---:B------:R-:W-:Y:S02]  /*3df0*/  ISETP.GT.U32.AND.EX P0, PT, R24.reuse, RZ, PT, P0 ;  /* 0x000000ff1800720c */ /* 0x040fe40003f04100 */
[----:B------:R-:W-:-:S02]  /*3e00*/  ISETP.GT.U32.AND.EX P1, PT, R24, RZ, PT, P1 ;  /* 0x000000ff1800720c */ /* 0x000fc40003f24110 */
[----:B------:R-:W-:Y:S02]  /*3e10*/  FSEL R14, R14, -INF , !P4 ;  /* 0xff8000000e0e7808 */ /* 0x000fe40006000000 */
[----:B------:R-:W-:Y:S02]  /*3e20*/  FSEL R15, R15, -INF , !P3 ;  /* 0xff8000000f0f7808 */ /* 0x000fe40005800000 */
[----:B------:R-:W-:Y:S02]  /*3e30*/  FMNMX3 R20, R20, R13, R12, !PT ;  /* 0x0000000d14147276 */ /* 0x000fe4000780000c */
[----:B------:R-:W-:Y:S02]  /*3e40*/  ISETP.GT.U32.AND.EX P2, PT, R24, RZ, PT, P2 ;  /* 0x000000ff1800720c */ /* 0x000fe40003f44120 */
[----:B------:R-:W-:Y:S02]  /*3e50*/  FSEL R17, R17, -INF , !P1 ;  /* 0xff80000011117808 */ /* 0x000fe40004800000 */
[----:B------:R-:W-:Y:S01]  /*3e60*/  FSEL R16, R16, -INF , !P0 ;  /* 0xff80000010107808 */ /* 0x000fe20004000000 */
[----:B--2---:R-:W1:Y:S01]  /*3e70*/  SYNCS.PHASECHK.TRANS64.TRYWAIT P0, [UR33], R21 ;  /* 0x00000015ff0075a7 */ /* 0x004e620008001121 */
[----:B------:R-:W-:-:S02]  /*3e80*/  FMNMX3 R20, R20, R14, R15, !PT ;  /* 0x0000000e14147276 */ /* 0x000fc4000780000f */
[----:B------:R-:W-:Y:S02]  /*3e90*/  FSEL R19, R19, -INF , !P2 ;  /* 0xff80000013137808 */ /* 0x000fe40005000000 */
[----:B------:R-:W-:-:S04]  /*3ea0*/  FMNMX3 R20, R20, R17, R16, !PT ;  /* 0x0000001114147276 */ /* 0x000fc80007800010 */
[----:B------:R-:W-:-:S05]  /*3eb0*/  FMNMX R20, R19, R20, !PT ;  /* 0x0000001413147209 */ /* 0x000fca0007800000 */
[----:B------:R-:W2:Y:S02]  /*3ec0*/  SHFL.BFLY PT, R82, R20, 0x10, 0x1f ;  /* 0x0e001f0014527f89 */ /* 0x000ea400000e0000 */
[----:B--2---:R-:W-:-:S05]  /*3ed0*/  FMNMX3 R82, R20, R82, R85, !PT ;  /* 0x0000005214527276 */ /* 0x004fca0007800055 */
[--C-:B------:R-:W-:Y:S01]  /*3ee0*/  FADD R5, R5, -R82.reuse ;  /* 0x8000005205057221 */ /* 0x100fe20000000000 */
[--C-:B------:R-:W-:Y:S01]  /*3ef0*/  FADD R4, R4, -R82.reuse ;  /* 0x8000005204047221 */ /* 0x100fe20000000000 */
[--C-:B------:R-:W-:Y:S01]  /*3f00*/  FADD R23, R23, -R82.reuse ;  /* 0x8000005217177221 */ /* 0x100fe20000000000 */
[--C-:B------:R-:W-:Y:S01]  /*3f10*/  FADD R7, R7, -R82.reuse ;  /* 0x8000005207077221 */ /* 0x100fe20000000000 */
[----:B------:R-:W-:Y:S01]  /*3f20*/  FMUL R32, R5, 1.4426950216293334961 ;  /* 0x3fb8aa3b05207820 */ /* 0x000fe20000400000 */
[----:B------:R-:W-:Y:S01]  /*3f30*/  FMUL R4, R4, 1.4426950216293334961 ;  /* 0x3fb8aa3b04047820 */ /* 0x000fe20000400000 */
[----:B------:R-:W-:Y:S01]  /*3f40*/  FMUL R5, R23, 1.4426950216293334961 ;  /* 0x3fb8aa3b17057820 */ /* 0x000fe20000400000 */
[----:B------:R-:W-:Y:S01]  /*3f50*/  FMUL R26, R7, 1.4426950216293334961 ;  /* 0x3fb8aa3b071a7820 */ /* 0x000fe20000400000 */
[--C-:B------:R-:W-:Y:S01]  /*3f60*/  FADD R6, R6, -R82.reuse ;  /* 0x8000005206067221 */ /* 0x100fe20000000000 */
[--C-:B------:R-:W-:Y:S01]  /*3f70*/  FADD R9, R9, -R82.reuse ;  /* 0x8000005209097221 */ /* 0x100fe20000000000 */
[----:B------:R-:W-:Y:S01]  /*3f80*/  MUFU.EX2 R32, R32 ;  /* 0x0000002000207308 */ /* 0x000fe20000000800 */
[--C-:B------:R-:W-:Y:S01]  /*3f90*/  FADD R8, R8, -R82.reuse ;  /* 0x8000005208087221 */ /* 0x100fe20000000000 */
[----:B------:R-:W-:Y:S01]  /*3fa0*/  FMUL R6, R6, 1.4426950216293334961 ;  /* 0x3fb8aa3b06067820 */ /* 0x000fe20000400000 */
[----:B------:R-:W-:Y:S01]  /*3fb0*/  FMUL R9, R9, 1.4426950216293334961 ;  /* 0x3fb8aa3b09097820 */ /* 0x000fe20000400000 */
[--C-:B------:R-:W-:Y:S01]  /*3fc0*/  FADD R11, R11, -R82.reuse ;  /* 0x800000520b0b7221 */ /* 0x100fe20000000000 */
[----:B------:R-:W-:Y:S01]  /*3fd0*/  FMUL R7, R8, 1.4426950216293334961 ;  /* 0x3fb8aa3b08077820 */ /* 0x000fe20000400000 */
[--C-:B------:R-:W-:Y:S01]  /*3fe0*/  FADD R10, R10, -R82.reuse ;  /* 0x800000520a0a7221 */ /* 0x100fe20000000000 */
[--C-:B------:R-:W-:Y:S01]  /*3ff0*/  FADD R13, R13, -R82.reuse ;  /* 0x800000520d0d7221 */ /* 0x100fe20000000000 */
[----:B------:R-:W2:Y:S01]  /*4000*/  MUFU.EX2 R4, R4 ;  /* 0x0000000400047308 */ /* 0x000ea20000000800 */
[----:B------:R-:W-:Y:S01]  /*4010*/  FMUL R11, R11, 1.4426950216293334961 ;  /* 0x3fb8aa3b0b0b7820 */ /* 0x000fe20000400000 */
[----:B------:R-:W-:Y:S01]  /*4020*/  FMUL R10, R10, 1.4426950216293334961 ;  /* 0x3fb8aa3b0a0a7820 */ /* 0x000fe20000400000 */
[----:B------:R-:W-:Y:S01]  /*4030*/  FMUL R13, R13, 1.4426950216293334961 ;  /* 0x3fb8aa3b0d0d7820 */ /* 0x000fe20000400000 */
[--C-:B------:R-:W-:Y:S01]  /*4040*/  FADD R12, R12, -R82.reuse ;  /* 0x800000520c0c7221 */ /* 0x100fe20000000000 */
[--C-:B------:R-:W-:Y:S01]  /*4050*/  FADD R14, R14, -R82.reuse ;  /* 0x800000520e0e7221 */ /* 0x100fe20000000000 */
[--C-:B------:R-:W-:Y:S01]  /*4060*/  FADD R15, R15, -R82.reuse ;  /* 0x800000520f0f7221 */ /* 0x100fe20000000000 */
[--C-:B------:R-:W-:Y:S01]  /*4070*/  FADD R17, R17, -R82.reuse ;  /* 0x8000005211117221 */ /* 0x100fe20000000000 */
[----:B------:R-:W3:Y:S01]  /*4080*/  MUFU.EX2 R5, R5 ;  /* 0x0000000500057308 */ /* 0x000ee20000000800 */
[----:B------:R-:W-:Y:S01]  /*4090*/  FMUL R12, R12, 1.4426950216293334961 ;  /* 0x3fb8aa3b0c0c7820 */ /* 0x000fe20000400000 */
[----:B------:R-:W-:Y:S01]  /*40a0*/  FMUL R14, R14, 1.4426950216293334961 ;  /* 0x3fb8aa3b0e0e7820 */ /* 0x000fe20000400000 */
[----:B------:R-:W-:Y:S01]  /*40b0*/  FMUL R15, R15, 1.4426950216293334961 ;  /* 0x3fb8aa3b0f0f7820 */ /* 0x000fe20000400000 */
[--C-:B------:R-:W-:Y:S01]  /*40c0*/  FADD R16, R16, -R82.reuse ;  /* 0x8000005210107221 */ /* 0x100fe20000000000 */
[----:B------:R-:W-:Y:S01]  /*40d0*/  FMUL R17, R17, 1.4426950216293334961 ;  /* 0x3fb8aa3b11117820 */ /* 0x000fe20000400000 */
[----:B------:R-:W-:-:S02]  /*40e0*/  FADD R19, R19, -R82 ;  /* 0x8000005213137221 */ /* 0x000fc40000000000 */
[----:B------:R-:W4:Y:S01]  /*40f0*/  MUFU.EX2 R26, R26 ;  /* 0x0000001a001a7308 */ /* 0x000f220000000800 */
[----:B--2---:R-:W-:Y:S01]  /*4100*/  FADD R8, R32, R4 ;  /* 0x0000000420087221 */ /* 0x004fe20000000000 */
[----:B------:R-:W-:Y:S01]  /*4110*/  FMUL R16, R16, 1.4426950216293334961 ;  /* 0x3fb8aa3b10107820 */ /* 0x000fe20000400000 */
[----:B------:R-:W-:-:S05]  /*4120*/  FMUL R19, R19, 1.4426950216293334961 ;  /* 0x3fb8aa3b13137820 */ /* 0x000fca0000400000 */
[----:B------:R-:W2:Y:S08]  /*4130*/  MUFU.EX2 R6, R6 ;  /* 0x0000000600067308 */ /* 0x000eb00000000800 */
[----:B------:R3:W5:Y:S08]  /*4140*/  MUFU.EX2 R123, R9 ;  /* 0x00000009007b7308 */ /* 0x0007700000000800 */
[----:B------:R-:W0:Y:S01]  /*4150*/  MUFU.EX2 R7, R7 ;  /* 0x0000000700077308 */ /* 0x000e220000000800 */
[----:B---3--:R-:W-:-:S04]  /*4160*/  FADD R9, R5, R8 ;  /* 0x0000000805097221 */ /* 0x008fc80000000000 */
[----:B----4-:R-:W-:-:S03]  /*4170*/  FADD R9, R26, R9 ;  /* 0x000000091a097221 */ /* 0x010fc60000000000 */
[----:B------:R-:W3:Y:S01]  /*4180*/  MUFU.EX2 R24, R11 ;  /* 0x0000000b00187308 */ /* 0x000ee20000000800 */
[----:B--2---:R-:W-:-:S04]  /*4190*/  FADD R8, R6, R9 ;  /* 0x0000000906087221 */ /* 0x004fc80000000000 */
[----:B-----5:R-:W-:-:S03]  /*41a0*/  FADD R8, R123, R8 ;  /* 0x000000087b087221 */ /* 0x020fc60000000000 */
[----:B------:R-:W2:Y:S01]  /*41b0*/  MUFU.EX2 R22, R10 ;  /* 0x0000000a00167308 */ /* 0x000ea20000000800 */
[----:B0-----:R-:W-:-:S07]  /*41c0*/  FADD R9, R7, R8 ;  /* 0x0000000807097221 */ /* 0x001fce0000000000 */
[----:B------:R-:W0:Y:S01]  /*41d0*/  MUFU.EX2 R121, R13 ;  /* 0x0000000d00797308 */ /* 0x000e220000000800 */
[----:B---3--:R-:W-:-:S07]  /*41e0*/  FADD R9, R24, R9 ;  /* 0x0000000918097221 */ /* 0x008fce0000000000 */
[----:B------:R3:W4:Y:S01]  /*41f0*/  MUFU.EX2 R20, R12 ;  /* 0x0000000c00147308 */ /* 0x0007220000000800 */
[----:B--2---:R-:W-:-:S07]  /*4200*/  FADD R8, R22, R9 ;  /* 0x0000000916087221 */ /* 0x004fce0000000000 */
[----:B------:R-:W2:Y:S01]  /*4210*/  MUFU.EX2 R119, R14 ;  /* 0x0000000e00777308 */ /* 0x000ea20000000800 */
[----:B0-----:R-:W-:Y:S01]  /*4220*/  FADD R9, R121, R8 ;  /* 0x0000000879097221 */ /* 0x001fe20000000000 */
[----:B---3--:R-:W-:-:S06]  /*4230*/  IMAD.WIDE R12, R69, 0x2, R80 ;  /* 0x00000002450c7825 */ /* 0x008fcc00078e0250 */
[----:B------:R0:W3:Y:S01]  /*4240*/  MUFU.EX2 R35, R15 ;  /* 0x0000000f00237308 */ /* 0x0000e20000000800 */
[----:B----4-:R-:W-:-:S07]  /*4250*/  FADD R8, R20, R9 ;  /* 0x0000000914087221 */ /* 0x010fce0000000000 */
[----:B------:R-:W4:Y:S01]  /*4260*/  MUFU.EX2 R18, R17 ;  /* 0x0000001100127308 */ /* 0x000f220000000800 */
[----:B--2---:R-:W-:Y:S01]  /*4270*/  FADD R8, R119, R8 ;  /* 0x0000000877087221 */ /* 0x004fe20000000000 */
[----:B0-----:R-:W-:-:S06]  /*4280*/  IMAD.WIDE R14, R69, 0x2, R76 ;  /* 0x00000002450e7825 */ /* 0x001fcc00078e024c */
[----:B------:R-:W0:Y:S01]  /*4290*/  MUFU.EX2 R16, R16 ;  /* 0x0000001000107308 */ /* 0x000e220000000800 */
[----:B---3--:R-:W-:-:S07]  /*42a0*/  FADD R9, R35, R8 ;  /* 0x0000000823097221 */ /* 0x008fce0000000000 */
[----:B------:R-:W2:Y:S01]  /*42b0*/  MUFU.EX2 R33, R19 ;  /* 0x0000001300217308 */ /* 0x000ea20000000800 */
[----:B----4-:R-:W-:-:S04]  /*42c0*/  FADD R9, R18, R9 ;  /* 0x0000000912097221 */ /* 0x010fc80000000000 */
[----:B0-----:R-:W-:-:S04]  /*42d0*/  FADD R8, R16, R9 ;  /* 0x0000000910087221 */ /* 0x001fc80000000000 */
[----:B--2---:R-:W-:-:S05]  /*42e0*/  FADD R83, R33, R8 ;  /* 0x0000000821537221 */ /* 0x004fca0000000000 */
[----:B------:R0:W2:Y:S01]  /*42f0*/  SHFL.BFLY PT, R84, R83, 0x10, 0x1f ;  /* 0x0e001f0053547f89 */ /* 0x0000a200000e0000 */
[----:B-1----:R-:W-:Y:S05]  /*4300*/  @!P0 BRA `(.L_x_18) ;  /* 0x0000002000908947 */ /* 0x002fea0003800000 */
.L_x_26:
[C---:B------:R-:W-:Y:S01]  /*4310*/  IMAD.WIDE R30, R69.reuse, 0x2, R64 ;  /* 0x00000002451e7825 */ /* 0x040fe200078e0240 */
[----:B------:R-:W3:Y:S03]  /*4320*/  LDG.E.U16 R15, desc[UR28][R14.64] ;  /* 0x0000001c0e0f7981 */ /* 0x000ee6000c1e1500 */
[C---:B------:R-:W-:Y:S01]  /*4330*/  IMAD.WIDE R28, R69.reuse, 0x2, R60 ;  /* 0x00000002451c7825 */ /* 0x040fe200078e023c */
[----:B------:R1:W4:Y:S03]  /*4340*/  LDG.E.U16 R19, desc[UR28][R30.64] ;  /* 0x0000001c1e137981 */ /* 0x000326000c1e1500 */
[C---:B------:R-:W-:Y:S01]  /*4350*/  IMAD.WIDE R10, R69.reuse, 0x2, R54 ;  /* 0x00000002450a7825 */ /* 0x040fe200078e0236 */
[----:B--2---:R5:W2:Y:S03]  /*4360*/  LDG.E.U16 R21, desc[UR28][R28.64] ;  /* 0x0000001c1c157981 */ /* 0x004aa6000c1e1500 */
[C---:B------:R-:W-:Y:S01]  /*4370*/  IMAD.WIDE R8, R69.reuse, 0x2, R50 ;  /* 0x0000000245087825 */ /* 0x040fe200078e0232 */
[----:B------:R0:W2:Y:S03]  /*4380*/  LDG.E.U16 R23, desc[UR28][R10.64] ;  /* 0x0000001c0a177981 */ /* 0x0000a6000c1e1500 */
[C---:B------:R-:W-:Y:S01]  /*4390*/  IMAD.WIDE R124, R69.reuse, 0x2, R72 ;  /* 0x00000002457c7825 */ /* 0x040fe200078e0248 */
[----:B------:R0:W2:Y:S03]  /*43a0*/  LDG.E.U16 R25, desc[UR28][R8.64] ;  /* 0x0000001c08197981 */ /* 0x0000a6000c1e1500 */
[C---:B-1----:R-:W-:Y:S01]  /*43b0*/  IMAD.WIDE R30, R69.reuse, 0x2, R74 ;  /* 0x00000002451e7825 */ /* 0x042fe200078e024a */
[----:B------:R-:W2:Y:S03]  /*43c0*/  LDG.E.U16 R13, desc[UR28][R12.64] ;  /* 0x0000001c0c0d7981 */ /* 0x000ea6000c1e1500 */
[C---:B-----5:R-:W-:Y:S01]  /*43d0*/  IMAD.WIDE R28, R69.reuse, 0x2, R78 ;  /* 0x00000002451c7825 */ /* 0x060fe200078e024e */
[----:B------:R1:W5:Y:S03]  /*43e0*/  LDG.E.U16 R17, desc[UR28][R124.64] ;  /* 0x0000001c7c117981 */ /* 0x000366000c1e1500 */
[C---:B0-----:R-:W-:Y:S01]  /*43f0*/  IMAD.WIDE R10, R69.reuse, 0x2, R70 ;  /* 0x00000002450a7825 */ /* 0x041fe200078e0246 */
[----:B------:R0:W5:Y:S03]  /*4400*/  LDG.E.U16 R14, desc[UR28][R30.64] ;  /* 0x0000001c1e0e7981 */ /* 0x000166000c1e1500 */
[C---:B------:R-:W-:Y:S01]  /*4410*/  IMAD.WIDE R8, R69.reuse, 0x2, R62 ;  /* 0x0000000245087825 */ /* 0x040fe200078e023e */
[----:B------:R0:W5:Y:S03]  /*4420*/  LDG.E.U16 R12, desc[UR28][R28.64] ;  /* 0x0000001c1c0c7981 */ /* 0x000166000c1e1500 */
[C---:B-1----:R-:W-:Y:S01]  /*4430*/  IMAD.WIDE R124, R69.reuse, 0x2, R46 ;  /* 0x00000002457c7825 */ /* 0x042fe200078e022e */
[----:B------:R1:W5:Y:S03]  /*4440*/  LDG.E.U16 R118, desc[UR28][R10.64] ;  /* 0x0000001c0a767981 */ /* 0x000366000c1e1500 */
[C---:B0-----:R-:W-:Y:S01]  /*4450*/  IMAD.WIDE R30, R69.reuse, 0x2, R44 ;  /* 0x00000002451e7825 */ /* 0x041fe200078e022c */
[----:B------:R0:W5:Y:S03]  /*4460*/  LDG.E.U16 R120, desc[UR28][R8.64] ;  /* 0x0000001c08787981 */ /* 0x000166000c1e1500 */
[C---:B------:R-:W-:Y:S01]  /*4470*/  IMAD.WIDE R28, R69.reuse, 0x2, R48 ;  /* 0x00000002451c7825 */ /* 0x040fe200078e0230 */
[----:B------:R-:W5:Y:S03]  /*4480*/  LDG.E.U16 R27, desc[UR28][R124.64] ;  /* 0x0000001c7c1b7981 */ /* 0x000f66000c1e1500 */
[C---:B-1----:R-:W-:Y:S01]  /*4490*/  IMAD.WIDE R10, R69.reuse, 0x2, R52 ;  /* 0x00000002450a7825 */ /* 0x042fe200078e0234 */
[----:B------:R-:W5:Y:S03]  /*44a0*/  LDG.E.U16 R30, desc[UR28][R30.64] ;  /* 0x0000001c1e1e7981 */ /* 0x000f66000c1e1500 */
[----:B0-----:R-:W-:Y:S01]  /*44b0*/  IMAD.WIDE R8, R69, 0x2, R56 ;  /* 0x0000000245087825 */ /* 0x001fe200078e0238 */
[----:B------:R-:W5:Y:S04]  /*44c0*/  LDG.E.U16 R124, desc[UR28][R10.64] ;  /* 0x0000001c0a7c7981 */ /* 0x000f68000c1e1500 */
[----:B------:R0:W5:Y:S04]  /*44d0*/  LDG.E.U16 R122, desc[UR28][R8.64] ;  /* 0x0000001c087a7981 */ /* 0x000168000c1e1500 */
[----:B------:R-:W5:Y:S01]  /*44e0*/  LDG.E.U16 R125, desc[UR28][R28.64] ;  /* 0x0000001c1c7d7981 */ /* 0x000f62000c1e1500 */
[----:B------:R-:W-:-:S02]  /*44f0*/  F2FP.F16.F32.PACK_AB R4, R4, R32 ;  /* 0x000000200404723e */ /* 0x000fc400000000ff */
[----:B------:R-:W-:Y:S02]  /*4500*/  F2FP.F16.F32.PACK_AB R5, R26, R5 ;  /* 0x000000051a05723e */ /* 0x000fe400000000ff */
[----:B------:R-:W-:Y:S02]  /*4510*/  F2FP.F16.F32.PACK_AB R6, R123, R6 ;  /* 0x000000067b06723e */ /* 0x000fe400000000ff */
[----:B------:R-:W-:Y:S02]  /*4520*/  F2FP.F16.F32.PACK_AB R7, R24, R7 ;  /* 0x000000071807723e */ /* 0x000fe400000000ff */
[----:B0-----:R-:W-:Y:S02]  /*4530*/  F2FP.F16.F32.PACK_AB R8, R121, R22 ;  /* 0x000000167908723e */ /* 0x001fe400000000ff */
[----:B------:R-:W-:Y:S02]  /*4540*/  F2FP.F16.F32.PACK_AB R9, R119, R20 ;  /* 0x000000147709723e */ /* 0x000fe400000000ff */
[----:B------:R-:W-:-:S02]  /*4550*/  F2FP.F16.F32.PACK_AB R10, R18, R35 ;  /* 0x00000023120a723e */ /* 0x000fc400000000ff */
[----:B------:R-:W-:-:S04]  /*4560*/  F2FP.F16.F32.PACK_AB R11, R33, R16 ;  /* 0x00000010210b723e */ /* 0x000fc800000000ff */
[----:B------:R-:W-:Y:S01]  /*4570*/  STTM.16dp32bit_t0_t15.x8 tmem[UR11+0x40], R4 ;  /* 0x00004004000079ed */ /* 0x000fe2000898000b */
[----:B------:R0:W-:Y:S02]  /*4580*/  STTM.16dp32bit_t16_t31.x8 tmem[UR11+0x48], R4 ;  /* 0x00004804000079ed */ /* 0x0001e400089a000b */
[----:B0-----:R-:W-:-:S04]  /*4590*/  FADD R4, -R82, R85 ;  /* 0x0000005552047221 */ /* 0x001fc80000000100 */
[----:B------:R-:W-:-:S06]  /*45a0*/  FMUL R85, R4, 1.4426950216293334961 ;  /* 0x3fb8aa3b04557820 */ /* 0x000fcc0000400000 */
[----:B------:R-:W0:Y:S01]  /*45b0*/  MUFU.EX2 R85, R85 ;  /* 0x0000005500557308 */ /* 0x000e220000000800 */
[----:B------:R-:W-:Y:S01]  /*45c0*/  ULEA UR33, UR32, UR9, 0x3 ;  /* 0x0000000920217291 */ /* 0x000fe2000f8e18ff */
[----:B------:R-:W-:Y:S01]  /*45d0*/  FADD R84, R83, R84 ;  /* 0x0000005453547221 */ /* 0x000fe20000000000 */
[----:B------:R-:W-:Y:S02]  /*45e0*/  IMAD.MOV.U32 R83, RZ, RZ, R67 ;  /* 0x000000ffff537224 */ /* 0x000fe400078e0043 */
[----:B------:R-:W-:Y:S01]  /*45f0*/  UIADD3 UR33, UPT, UPT, UR33, 0x5000, URZ ;  /* 0x0000500021217890 */ /* 0x000fe2000fffe0ff */
[----:B---3--:R-:W-:Y:S04]  /*4600*/  STS.U16 [R40+UR9+0x4200], R15 ;  /* 0x0042000f28007988 */ /* 0x008fe80008000409 */
[----:B----4-:R-:W-:Y:S04]  /*4610*/  STS.U16 [R40+UR9+0x4600], R19 ;  /* 0x0046001328007988 */ /* 0x010fe80008000409 */
[----:B--2---:R-:W-:Y:S04]  /*4620*/  STS.U16 [R40+UR9+0x4800], R21 ;  /* 0x0048001528007988 */ /* 0x004fe80008000409 */
[----:B------:R-:W-:Y:S04]  /*4630*/  STS.U16 [R40+UR9+0x4a00], R23 ;  /* 0x004a001728007988 */ /* 0x000fe80008000409 */
[----:B------:R-:W-:Y:S04]  /*4640*/  STS.U16 [R40+UR9+0x4c00], R25 ;  /* 0x004c001928007988 */ /* 0x000fe80008000409 */
[----:B------:R-:W-:Y:S04]  /*4650*/  STS.U16 [R40+UR9+0x4000], R13 ;  /* 0x0040000d28007988 */ /* 0x000fe80008000409 */
[----:B-----5:R-:W-:Y:S04]  /*4660*/  STS.U16 [R40+UR9+0x4400], R17 ;  /* 0x0044001128007988 */ /* 0x020fe80008000409 */
[----:B------:R-:W-:Y:S04]  /*4670*/  STS.U16 [R40+UR9+0x4e00], R27 ;  /* 0x004e001b28007988 */ /* 0x000fe80008000409 */
[----:B------:R-:W-:Y:S04]  /*4680*/  STS.U16 [R39+UR9+0x4100], R12 ;  /* 0x0041000c27007988 */ /* 0x000fe80008000409 */
[----:B------:R-:W-:Y:S04]  /*4690*/  STS.U16 [R39+UR9+0x4300], R14 ;  /* 0x0043000e27007988 */ /* 0x000fe80008000409 */
[----:B------:R-:W-:Y:S04]  /*46a0*/  STS.U16 [R39+UR9+0x4500], R118 ;  /* 0x0045007627007988 */ /* 0x000fe80008000409 */
[----:B------:R-:W-:Y:S04]  /*46b0*/  STS.U16 [R39+UR9+0x4700], R120 ;  /* 0x0047007827007988 */ /* 0x000fe80008000409 */
[----:B------:R-:W-:Y:S04]  /*46c0*/  STS.U16 [R39+UR9+0x4900], R122 ;  /* 0x0049007a27007988 */ /* 0x000fe80008000409 */
[----:B------:R-:W-:Y:S04]  /*46d0*/  STS.U16 [R39+UR9+0x4b00], R124 ;  /* 0x004b007c27007988 */ /* 0x000fe80008000409 */
[----:B------:R-:W-:Y:S04]  /*46e0*/  STS.U16 [R39+UR9+0x4d00], R125 ;  /* 0x004d007d27007988 */ /* 0x000fe80008000409 */
[----:B------:R1:W-:Y:S01]  /*46f0*/  STS.U16 [R39+UR9+0x4f00], R30 ;  /* 0x004f001e27007988 */ /* 0x0003e20008000409 */
[----:B------:R-:W2:Y:S02]  /*4700*/  FENCE.VIEW.ASYNC.T ;  /* 0x00000000000073c6 */ /* 0x000ea40000000200 */
[----:B--2---:R-:W-:Y:S06]  /*4710*/  BAR.SYNC.DEFER_BLOCKING 0x0 ;  /* 0x0000000000007b1d */ /* 0x004fec0000010000 */
[----:B-1----:R-:W-:Y:S01]  /*4720*/  LDTM.16dp32bit_t0_t15.x32 R4, tmem[UR11] ;  /* 0x0000000b000479ee */ /* 0x002fe20008a80000 */
[----:B------:R-:W0:Y:S01]  /*4730*/  LDTM.16dp32bit_t16_t31.x32 R4, tmem[UR11+0x20] ;  /* 0x0000200b000479ee */ /* 0x000e220008aa0000 */
[----:B------:R-:W-:Y:S01]  /*4740*/  NOP ;  /* 0x0000000000007918 */ /* 0x000fe20000000000 */
[C---:B0-----:R-:W-:Y:S01]  /*4750*/  FMUL R4, R85.reuse, R4 ;  /* 0x0000000455047220 */ /* 0x041fe20000400000 */
        /* <DEDUP_REMOVED lines=32> */
[----:B------:R0:W-:Y:S01]  /*4960*/  STTM.16dp32bit_t16_t31.x32 tmem[UR11+0x20], R4 ;  /* 0x00002004000079ed */ /* 0x0001e20008aa000b */
[----:B------:R-:W1:Y:S02]  /*4970*/  FENCE.VIEW.ASYNC.T ;  /* 0x00000000000073c6 */ /* 0x000e640000000200 */
[----:B-1----:R-:W-:Y:S06]  /*4980*/  BAR.SYNC.DEFER_BLOCKING 0x0 ;  /* 0x0000000000007b1d */ /* 0x002fec0000010000 */
[----:B------:R1:W-:Y:S06]  /*4990*/  MEMBAR.ALL.CTA ;  /* 0x0000000000007992 */ /* 0x0003ec0000008000 */
[----:B-1----:R-:W1:Y:S02]  /*49a0*/  FENCE.VIEW.ASYNC.S ;  /* 0x00000000000073c6 */ /* 0x002e640000000000 */
[----:B-1----:R-:W-:Y:S06]  /*49b0*/  BAR.SYNC.DEFER_BLOCKING 0x0 ;  /* 0x0000000000007b1d */ /* 0x002fec0000010000 */
[----:B------:R-:W-:Y:S05]  /*49c0*/  BRA.U UP1, `(.L_x_19) ;  /* 0x0000000101387547 */ /* 0x000fea000b800000 */
[----:B------:R-:W-:Y:S01]  /*49d0*/  UIADD3 UR24, UPT, UPT, UR10, 0x48, URZ ;  /* 0x000000480a187890 */ /* 0x000fe2000fffe0ff */
[----:B------:R-:W-:Y:S01]  /*49e0*/  UMOV UR20, UR4 ;  /* 0x0000000400147c82 */ /* 0x000fe20008000000 */
[----:B------:R-:W-:Y:S01]  /*49f0*/  UMOV UR21, 0x80004020 ;  /* 0x8000402000157882 */ /* 0x000fe20000000000 */
[----:B------:R-:W-:Y:S01]  /*4a00*/  UMOV UR22, 0x0 ;  /* 0x0000000000167882 */ /* 0x000fe20000000000 */
[----:B------:R-:W-:Y:S01]  /*4a10*/  UMOV UR23, 0x4100010 ;  /* 0x0410001000177882 */ /* 0x000fe20000000000 */
[----:B------:R-:W-:Y:S01]  /*4a20*/  UMOV UR6, UR33 ;  /* 0x0000002100067c82 */ /* 0x000fe20008000000 */
[----:B------:R-:W-:Y:S01]  /*4a30*/  UMOV UR7, URZ ;  /* 0x000000ff00077c82 */ /* 0x000fe20008000000 */
[----:B------:R-:W-:Y:S01]  /*4a40*/  UMOV UR26, 0x0 ;  /* 0x00000000001a7882 */ /* 0x000fe20000000000 */
[----:B------:R-:W-:Y:S01]  /*4a50*/  UMOV UR27, 0x4100010 ;  /* 0x04100010001b7882 */ /* 0x000fe20000000000 */
[----:B------:R1:W-:Y:S01]  /*4a60*/  UTCHMMA tmem[UR13], gdesc[UR20], tmem[UR10], tmem[UR22], idesc[UR23], UPT ;  /* 0x00ff16140d0079ea */ /* 0x0003e2000b80000a */
[----:B------:R-:W-:Y:S01]  /*4a70*/  UMOV UR6, UR6 ;  /* 0x0000000600067c82 */ /* 0x000fe20008000000 */
[----:B------:R1:W-:Y:S01]  /*4a80*/  UTCHMMA tmem[UR24], gdesc[UR18], tmem[UR10], tmem[UR26], idesc[UR27], UPT ;  /* 0x00ff1a12180079ea */ /* 0x0003e2000b80000a */
[----:B------:R1:W-:Y:S01]  /*4a90*/  UTCBAR [UR6], URZ ;  /* 0x000000ff060073e9 */ /* 0x0003e200080000ff */
[----:B------:R-:W-:-:S02]  /*4aa0*/  NOP ;  /* 0x0000000000007918 */ /* 0x000fc40000000000 */
.L_x_19:
[----:B------:R-:W-:Y:S01]  /*4ab0*/  IADD3 R58, P0, PT, R58, 0x20, RZ ;  /* 0x000000203a3a7810 */ /* 0x000fe20007f1e0ff */
[----:B------:R-:W-:Y:S01]  /*4ac0*/  UIADD3 UR32, UPT, UPT, UR32, 0x1, URZ ;  /* 0x0000000120207890 */ /* 0x000fe2000fffe0ff */
[----:B------:R-:W-:Y:S02]  /*4ad0*/  VIADD R69, R69, UR31 ;  /* 0x0000001f45457c36 */ /* 0x000fe40008000000 */
[----:B------:R-:W-:Y:S01]  /*4ae0*/  FFMA R42, R85, R42, R84 ;  /* 0x0000002a552a7223 */ /* 0x000fe20000000054 */
[----:B------:R-:W-:Y:S01]  /*4af0*/  IMAD.IADD R68, R59, 0x1, R68 ;  /* 0x000000013b447824 */ /* 0x000fe200078e0244 */
[----:B------:R-:W-:Y:S01]  /*4b00*/  UISETP.GT.AND UP2, UPT, UR32, 0x1, UPT ;  /* 0x000000012000788c */ /* 0x000fe2000bf44270 */
[----:B------:R-:W-:Y:S01]  /*4b10*/  IMAD.X R66, RZ, RZ, R66, P0 ;  /* 0x000000ffff427224 */ /* 0x000fe200000e0642 */
[----:B------:R-:W-:Y:S01]  /*4b20*/  ISETP.GE.U32.AND P0, PT, R58, R43, PT ;  /* 0x0000002b3a00720c */ /* 0x000fe20003f06070 */
[----:B------:R-:W-:Y:S01]  /*4b30*/  IMAD.MOV.U32 R85, RZ, RZ, R82 ;  /* 0x000000ffff557224 */ /* 0x000fe200078e0052 */
[----:B-1----:R-:W-:Y:S01]  /*4b40*/  USEL UR6, URZ, 0x1, !UP2 ;  /* 0x00000001ff067887 */ /* 0x002fe2000d000000 */
[----:B0-----:R-:W-:Y:S01]  /*4b50*/  MOV R21, R83 ;  /* 0x0000005300157202 */ /* 0x001fe20000000f00 */
[----:B------:R-:W-:Y:S01]  /*4b60*/  USEL UR32, UR32, URZ, !UP2 ;  /* 0x000000ff20207287 */ /* 0x000fe2000d000000 */
[----:B------:R-:W-:-:S03]  /*4b70*/  ISETP.GE.U32.AND.EX P0, PT, R66, RZ, PT, P0 ;  /* 0x000000ff4200720c */ /* 0x000fc60003f06100 */
[----:B------:R-:W-:-:S10]  /*4b80*/  LOP3.LUT R67, R67, UR6, RZ, 0x3c, !PT ;  /* 0x0000000643437c12 */ /* 0x000fd4000f8e3cff */
[----:B------:R-:W-:Y:S05]  /*4b90*/  @!P0 BRA `(.L_x_20) ;  /* 0xffffffe400dc8947 */ /* 0x000fea000383ffff */
[----:B------:R-:W-:Y:S01]  /*4ba0*/  ISETP.GE.AND P0, PT, R36, 0x1, PT ;  /* 0x000000012400780c */ /* 0x000fe20003f06270 */
[----:B------:R-:W-:-:S12]  /*4bb0*/  IMAD.MOV.U32 R85, RZ, RZ, R82 ;  /* 0x000000ffff557224 */ /* 0x000fd800078e0052 */
[----:B------:R-:W-:Y:S05]  /*4bc0*/  @!P0 BRA `(.L_x_15) ;  /* 0x0000000000108947 */ /* 0x000fea0003800000 */
[----:B------:R-:W-:-:S04]  /*4bd0*/  IMAD.U32 R4, R83, -0x80000000, RZ ;  /* 0x8000000053047824 */ /* 0x000fc800078e00ff */
[----:B------:R-:W0:Y:S02]  /*4be0*/  SYNCS.PHASECHK.TRANS64.TRYWAIT P0, [UR33], R4 ;  /* 0x00000004ff0075a7 */ /* 0x000e240008001121 */
[----:B0-----:R-:W-:Y:S05]  /*4bf0*/  @!P0 BRA `(.L_x_21) ;  /* 0x0000001800608947 */ /* 0x001fea0003800000 */
.L_x_27:
[----:B------:R-:W-:-:S07]  /*4c00*/  IMAD.MOV.U32 R85, RZ, RZ, R82 ;  /* 0x000000ffff557224 */ /* 0x000fce00078e0052 */
.L_x_15:
[----:B------:R-:W-:Y:S01]  /*4c10*/  BAR.SYNC.DEFER_BLOCKING 0x0 ;  /* 0x0000000000007b1d */ /* 0x000fe20000010000 */
[C---:B------:R-:W-:Y:S01]  /*4c20*/  FSETP.GT.AND P1, PT, |R42|.reuse, 8.50705917302346158658e+37, PT ;  /* 0x7e8000002a00780b */ /* 0x040fe20003f24200 */
[C---:B------:R-:W-:Y:S01]  /*4c30*/  FMUL R36, R42.reuse, 8388608 ;  /* 0x4b0000002a247820 */ /* 0x040fe20000400000 */
[----:B------:R-:W-:Y:S01]  /*4c40*/  FSETP.GEU.AND P0, PT, |R42|, 1.175494350822287508e-38, PT ;  /* 0x008000002a00780b */ /* 0x000fe20003f0e200 */
[----:B------:R-:W-:Y:S01]  /*4c50*/  IMAD.SHL.U32 R45, R0, 0x10, RZ ;  /* 0x00000010002d7824 */ /* 0x000fe200078e00ff */
[----:B------:R-:W-:Y:S01]  /*4c60*/  FSETP.GEU.AND P2, PT, R42, 1.175494350822287508e-38, PT ;  /* 0x008000002a00780b */ /* 0x000fe20003f4e000 */
[----:B------:R-:W1:Y:S01]  /*4c70*/  LDCU.64 UR4, c[0x0][0x3e0] ;  /* 0x00007c00ff0477ac */ /* 0x000e620008000a00 */
[----:B------:R-:W-:Y:S02]  /*4c80*/  LEA R2, R2, UR9, 0x7 ;  /* 0x0000000902027c11 */ /* 0x000fe4000f8e38ff */
[----:B------:R-:W-:Y:S02]  /*4c90*/  FSEL R47, R36, R42, !P2 ;  /* 0x0000002a242f7208 */ /* 0x000fe40005000000 */
[----:B------:R-:W-:-:S02]  /*4ca0*/  SHF.R.U32.HI R36, RZ, 0x2, R0 ;  /* 0x00000002ff247819 */ /* 0x000fc40000011600 */
[----:B------:R-:W-:Y:S01]  /*4cb0*/  LOP3.LUT R39, R0, 0xf, RZ, 0xc0, !PT ;  /* 0x0000000f00277812 */ /* 0x000fe200078ec0ff */
[----:B------:R-:W-:Y:S01]  /*4cc0*/  @P1 FMUL R42, R42, 0.25 ;  /* 0x3e8000002a2a1820 */ /* 0x000fe20000400000 */
[----:B------:R-:W-:Y:S01]  /*4cd0*/  LOP3.LUT R37, R36, 0x18, RZ, 0xc0, !PT ;  /* 0x0000001824257812 */ /* 0x000fe200078ec0ff */
[----:B------:R-:W-:Y:S01]  /*4ce0*/  VIADD R36, R47, 0xc0cafb0d ;  /* 0xc0cafb0d2f247836 */ /* 0x000fe20000000000 */
[----:B------:R-:W-:Y:S01]  /*4cf0*/  LOP3.LUT R43, R45, 0x30, RZ, 0xc0, !PT ;  /* 0x000000302d2b7812 */ /* 0x000fe200078ec0ff */
[----:B------:R-:W-:Y:S01]  /*4d00*/  @!P0 FMUL R42, R42, 16777216 ;  /* 0x4b8000002a2a8820 */ /* 0x000fe20000400000 */
[----:B------:R-:W-:Y:S01]  /*4d10*/  IMAD R40, R39, 0x10, R2 ;  /* 0x0000001027287824 */ /* 0x000fe200078e0202 */
[----:B------:R-:W-:Y:S02]  /*4d20*/  LOP3.LUT R2, R37, 0x1f, R0, 0xf8, !PT ;  /* 0x0000001f25027812 */ /* 0x000fe400078ef800 */
[----:B------:R3:W4:Y:S01]  /*4d30*/  MUFU.RCP R41, R42 ;  /* 0x0000002a00297308 */ /* 0x0007220000001000 */
[----:B------:R-:W-:Y:S01]  /*4d40*/  LOP3.LUT R38, R36, 0xff800000, RZ, 0xc0, !PT ;  /* 0xff80000024267812 */ /* 0x000fe200078ec0ff */
[----:B------:R-:W5:Y:S02]  /*4d50*/  @!P6 SYNCS.CCTL.IV [UR9+0x5000] ;  /* 0x00500000ff00e9b1 */ /* 0x000f640008000009 */
[----:B-----5:R-:W-:Y:S01]  /*4d60*/  BAR.SYNC.DEFER_BLOCKING 0x0 ;  /* 0x0000000000007b1d */ /* 0x020fe20000010000 */
[----:B------:R-:W-:Y:S01]  /*4d70*/  IMAD.SHL.U32 R39, R2, 0x8, RZ ;  /* 0x0000000802277824 */ /* 0x000fe200078e00ff */
[----:B------:R-:W-:Y:S01]  /*4d80*/  FSEL R37, RZ, -23, P2 ;  /* 0xc1b80000ff257808 */ /* 0x000fe20001000000 */
[----:B-1----:R-:W-:Y:S01]  /*4d90*/  UIMAD UR4, UR8, UR4, URZ ;  /* 0x00000004080472a4 */ /* 0x002fe2000f8e02ff */
[----:B------:R-:W-:Y:S01]  /*4da0*/  LOP3.LUT R49, R0, 0x60, RZ, 0xc0, !PT ;  /* 0x0000006000317812 */ /* 0x000fe200078ec0ff */
[----:B------:R-:W-:Y:S01]  /*4db0*/  IMAD.SHL.U32 R2, R2, 0x10, RZ ;  /* 0x0000001002027824 */ /* 0x000fe200078e00ff */
[----:B------:R-:W-:Y:S01]  /*4dc0*/  LOP3.LUT R36, R39, 0xc0, RZ, 0xc0, !PT ;  /* 0x000000c027247812 */ /* 0x000fe200078ec0ff */
[----:B0-2---:R-:W-:Y:S01]  /*4dd0*/  LDTM.16dp32bit_t0_t15.x32 R4, tmem[UR11] ;  /* 0x0000000b000479ee */ /* 0x005fe20008a80000 */
[----:B------:R-:W0:Y:S01]  /*4de0*/  LDTM.16dp32bit_t16_t31.x32 R4, tmem[UR11+0x20] ;  /* 0x0000200b000479ee */ /* 0x000e220008aa0000 */
[----:B---3--:R-:W-:Y:S01]  /*4df0*/  I2FP.F32.S32 R42, R38 ;  /* 0x00000026002a7245 */ /* 0x008fe20000201400 */
[----:B------:R-:W-:Y:S01]  /*4e00*/  IMAD.IADD R38, R47, 0x1, -R38 ;  /* 0x000000012f267824 */ /* 0x000fe200078e0a26 */
[----:B------:R-:W-:Y:S01]  /*4e10*/  IADD3 R36, PT, PT, R36, UR9, R43 ;  /* 0x0000000924247c10 */ /* 0x000fe2000fffe02b */
[----:B------:R-:W-:Y:S01]  /*4e20*/  IMAD R40, R49, 0x8, R40 ;  /* 0x0000000831287824 */ /* 0x000fe200078e0228 */
[----:B------:R-:W-:Y:S01]  /*4e30*/  ISETP.GE.U32.AND P2, PT, R47, 0x7f800000, PT ;  /* 0x7f8000002f00780c */ /* 0x000fe20003f46070 */
[----:B------:R-:W-:Y:S01]  /*4e40*/  FADD R43, R38, -1 ;  /* 0xbf800000262b7421 */ /* 0x000fe20000000000 */
[----:B------:R-:W-:Y:S01]  /*4e50*/  FFMA.FTZ R42, R42, 1.1920928955078125e-07, R37 ;  /* 0x340000002a2a7823 */ /* 0x000fe20000010025 */
[----:B------:R-:W-:Y:S01]  /*4e60*/  LOP3.LUT R45, R45, 0x7f0, RZ, 0xc0, !PT ;  /* 0x000007f02d2d7812 */ /* 0x000fe200078ec0ff */
[----:B------:R-:W1:Y:S01]  /*4e70*/  LDC R37, c[0x0][0x3e8] ;  /* 0x0000fa00ff257b82 */ /* 0x000e620000000800 */
[----:B------:R-:W-:Y:S01]  /*4e80*/  FSETP.NEU.AND P3, PT, R47, RZ, PT ;  /* 0x000000ff2f00720b */ /* 0x000fe20003f6d000 */
[----:B------:R-:W2:Y:S01]  /*4e90*/  @!P6 SYNCS.CCTL.IV [UR9+0x5008] ;  /* 0x00500800ff00e9b1 */ /* 0x000ea20008000009 */
[----:B------:R-:W-:Y:S01]  /*4ea0*/  NOP ;  /* 0x0000000000007918 */ /* 0x000fe20000000000 */
[----:B0-----:R-:W-:Y:S01]  /*4eb0*/  @P1 FMUL R6, R6, 0.25 ;  /* 0x3e80000006061820 */ /* 0x001fe20000400000 */
[----:B------:R-:W-:Y:S01]  /*4ec0*/  @P1 FMUL R5, R5, 0.25 ;  /* 0x3e80000005051820 */ /* 0x000fe20000400000 */
[----:B------:R-:W-:Y:S01]  /*4ed0*/  @P1 FMUL R7, R7, 0.25 ;  /* 0x3e80000007071820 */ /* 0x000fe20000400000 */
[----:B------:R-:W-:Y:S01]  /*4ee0*/  @P1 FMUL R8, R8, 0.25 ;  /* 0x3e80000008081820 */ /* 0x000fe20000400000 */
[----:B------:R-:W-:Y:S01]  /*4ef0*/  @P1 FMUL R10, R10, 0.25 ;  /* 0x3e8000000a0a1820 */ /* 0x000fe20000400000 */
[----:B------:R-:W-:Y:S01]  /*4f00*/  @!P0 FMUL R6, R6, 16777216 ;  /* 0x4b80000006068820 */ /* 0x000fe20000400000 */
[----:B------:R-:W-:Y:S01]  /*4f10*/  @!P0 FMUL R5, R5, 16777216 ;  /* 0x4b80000005058820 */ /* 0x000fe20000400000 */
[----:B------:R-:W-:Y:S01]  /*4f20*/  @!P0 FMUL R7, R7, 16777216 ;  /* 0x4b80000007078820 */ /* 0x000fe20000400000 */
[----:B------:R-:W-:Y:S01]  /*4f30*/  @!P0 FMUL R8, R8, 16777216 ;  /* 0x4b80000008088820 */ /* 0x000fe20000400000 */
[----:B------:R-:W-:Y:S01]  /*4f40*/  @!P0 FMUL R10, R10, 16777216 ;  /* 0x4b8000000a0a8820 */ /* 0x000fe20000400000 */
[----:B----4-:R-:W-:Y:S01]  /*4f50*/  FMUL R39, R41, R6 ;  /* 0x0000000629277220 */ /* 0x010fe20000400000 */
[----:B------:R-:W-:-:S02]  /*4f60*/  IMAD.MOV.U32 R6, RZ, RZ, 0x3dc6b27f ;  /* 0x3dc6b27fff067424 */ /* 0x000fc400078e00ff */
[C---:B------:R-:W-:Y:S01]  /*4f70*/  FMUL R5, R41.reuse, R5 ;  /* 0x0000000529057220 */ /* 0x040fe20000400000 */
[C---:B------:R-:W-:Y:S01]  /*4f80*/  FMUL R44, R41.reuse, R7 ;  /* 0x00000007292c7220 */ /* 0x040fe20000400000 */
[C---:B------:R-:W-:Y:S01]  /*4f90*/  FMUL R7, R41.reuse, R8 ;  /* 0x0000000829077220 */ /* 0x040fe20000400000 */
[----:B------:R-:W-:Y:S01]  /*4fa0*/  FMUL R10, R41, R10 ;  /* 0x0000000a290a7220 */ /* 0x000fe20000400000 */
[----:B------:R-:W-:Y:S01]  /*4fb0*/  FFMA.FTZ R6, R43, R6, -0.16845393180847167969 ;  /* 0xbe2c7f302b067423 */ /* 0x000fe20000010006 */
[----:B------:R-:W-:Y:S01]  /*4fc0*/  @P1 FMUL R11, R11, 0.25 ;  /* 0x3e8000000b0b1820 */ /* 0x000fe20000400000 */
[----:B------:R-:W-:Y:S01]  /*4fd0*/  F2FP.F16.F32.PACK_AB R8, R44, R5 ;  /* 0x000000052c08723e */ /* 0x000fe200000000ff */
[----:B------:R-:W-:Y:S01]  /*4fe0*/  @P1 FMUL R12, R12, 0.25 ;  /* 0x3e8000000c0c1820 */ /* 0x000fe20000400000 */
[----:B------:R-:W-:Y:S01]  /*4ff0*/  F2FP.F16.F32.PACK_AB R5, R10, R7 ;  /* 0x000000070a05723e */ /* 0x000fe200000000ff */
[----:B------:R-:W-:Y:S01]  /*5000*/  FFMA.FTZ R10, R43, R6, 0.1716887056827545166 ;  /* 0x3e2fcf2a2b0a7423 */ /* 0x000fe20000010006 */
[----:B------:R-:W-:Y:S01]  /*5010*/  @P1 FMUL R14, R14, 0.25 ;  /* 0x3e8000000e0e1820 */ /* 0x000fe20000400000 */
[----:B------:R-:W-:Y:S01]  /*5020*/  @P1 FMUL R4, R4, 0.25 ;  /* 0x3e80000004041820 */ /* 0x000fe20000400000 */
[----:B------:R-:W-:Y:S01]  /*5030*/  @P1 FMUL R9, R9, 0.25 ;  /* 0x3e80000009091820 */ /* 0x000fe20000400000 */
[----:B------:R-:W-:Y:S01]  /*5040*/  FFMA.FTZ R10, R43, R10, -0.17900948226451873779 ;  /* 0xbe374e432b0a7423 */ /* 0x000fe2000001000a */
[----:B------:R-:W-:Y:S01]  /*5050*/  @!P0 FMUL R11, R11, 16777216 ;  /* 0x4b8000000b0b8820 */ /* 0x000fe20000400000 */
[----:B------:R-:W-:Y:S01]  /*5060*/  @!P0 FMUL R12, R12, 16777216 ;  /* 0x4b8000000c0c8820 */ /* 0x000fe20000400000 */
[----:B------:R-:W-:Y:S01]  /*5070*/  @!P0 FMUL R14, R14, 16777216 ;  /* 0x4b8000000e0e8820 */ /* 0x000fe20000400000 */
[----:B------:R-:W-:Y:S01]  /*5080*/  FFMA.FTZ R10, R43, R10, 0.20512372255325317383 ;  /* 0x3e520bf42b0a7423 */ /* 0x000fe2000001000a */
[----:B------:R-:W-:Y:S01]  /*5090*/  @P1 FMUL R16, R16, 0.25 ;  /* 0x3e80000010101820 */ /* 0x000fe20000400000 */
[----:B------:R-:W-:Y:S01]  /*50a0*/  @P1 FMUL R13, R13, 0.25 ;  /* 0x3e8000000d0d1820 */ /* 0x000fe20000400000 */
[----:B------:R-:W-:Y:S01]  /*50b0*/  @P1 FMUL R15, R15, 0.25 ;  /* 0x3e8000000f0f1820 */ /* 0x000fe20000400000 */
[----:B------:R-:W-:Y:S01]  /*50c0*/  FFMA.FTZ R10, R43, R10, -0.24046532809734344482 ;  /* 0xbe763c8b2b0a7423 */ /* 0x000fe2000001000a */
[----:B------:R-:W-:Y:S01]  /*50d0*/  @P1 FMUL R17, R17, 0.25 ;  /* 0x3e80000011111820 */ /* 0x000fe20000400000 */
[----:B------:R-:W-:Y:S01]  /*50e0*/  @P1 FMUL R18, R18, 0.25 ;  /* 0x3e80000012121820 */ /* 0x000fe20000400000 */
[----:B------:R-:W-:Y:S01]  /*50f0*/  @P1 FMUL R19, R19, 0.25 ;  /* 0x3e80000013131820 */ /* 0x000fe20000400000 */
[----:B------:R-:W-:Y:S01]  /*5100*/  FFMA.FTZ R10, R43, R10, 0.28857114911079406738 ;  /* 0x3e93bf992b0a7423 */ /* 0x000fe2000001000a */
[----:B------:R-:W-:Y:S01]  /*5110*/  @!P0 FMUL R4, R4, 16777216 ;  /* 0x4b80000004048820 */ /* 0x000fe20000400000 */
[----:B------:R-:W-:Y:S01]  /*5120*/  @!P0 FMUL R9, R9, 16777216 ;  /* 0x4b80000009098820 */ /* 0x000fe20000400000 */
[----:B------:R-:W-:Y:S01]  /*5130*/  FMUL R38, R41, R11 ;  /* 0x0000000b29267220 */ /* 0x000fe20000400000 */
[----:B------:R-:W-:Y:S01]  /*5140*/  FFMA.FTZ R10, R43, R10, -0.36067417263984680176 ;  /* 0xbeb8aa492b0a7423 */ /* 0x000fe2000001000a */
[C---:B------:R-:W-:Y:S01]  /*5150*/  FMUL R12, R41.reuse, R12 ;  /* 0x0000000c290c7220 */ /* 0x040fe20000400000 */
[----:B------:R-:W-:Y:S01]  /*5160*/  FMUL R11, R41, R14 ;  /* 0x0000000e290b7220 */ /* 0x000fe20000400000 */
[----:B------:R-:W-:Y:S01]  /*5170*/  @!P0 FMUL R16, R16, 16777216 ;  /* 0x4b80000010108820 */ /* 0x000fe20000400000 */
[----:B------:R-:W-:Y:S01]  /*5180*/  @!P0 FMUL R13, R13, 16777216 ;  /* 0x4b8000000d0d8820 */ /* 0x000fe20000400000 */
[----:B------:R-:W-:Y:S01]  /*5190*/  @!P0 FMUL R15, R15, 16777216 ;  /* 0x4b8000000f0f8820 */ /* 0x000fe20000400000 */
[----:B------:R-:W-:Y:S01]  /*51a0*/  @!P0 FMUL R17, R17, 16777216 ;  /* 0x4b80000011118820 */ /* 0x000fe20000400000 */
[----:B------:R-:W-:Y:S01]  /*51b0*/  @!P0 FMUL R18, R18, 16777216 ;  /* 0x4b80000012128820 */ /* 0x000fe20000400000 */
[----:B------:R-:W-:Y:S01]  /*51c0*/  @!P0 FMUL R19, R19, 16777216 ;  /* 0x4b80000013138820 */ /* 0x000fe20000400000 */
[----:B------:R-:W-:Y:S01]  /*51d0*/  FFMA.FTZ R10, R43, R10, 0.48089820146560668945 ;  /* 0x3ef6384a2b0a7423 */ /* 0x000fe2000001000a */
[C---:B------:R-:W-:Y:S01]  /*51e0*/  FMUL R4, R41.reuse, R4 ;  /* 0x0000000429047220 */ /* 0x040fe20000400000 */
[----:B------:R-:W-:Y:S01]  /*51f0*/  FMUL R9, R41, R9 ;  /* 0x0000000929097220 */ /* 0x000fe20000400000 */
[----:B------:R-:W-:Y:S01]  /*5200*/  F2FP.F16.F32.PACK_AB R6, R11, R12 ;  /* 0x0000000c0b06723e */ /* 0x000fe200000000ff */
[C---:B------:R-:W-:Y:S01]  /*5210*/  FMUL R7, R41.reuse, R16 ;  /* 0x0000001029077220 */ /* 0x040fe20000400000 */
[C---:B------:R-:W-:Y:S01]  /*5220*/  FMUL R13, R41.reuse, R13 ;  /* 0x0000000d290d7220 */ /* 0x040fe20000400000 */
[C---:B------:R-:W-:Y:S01]  /*5230*/  FMUL R14, R41.reuse, R15 ;  /* 0x0000000f290e7220 */ /* 0x040fe20000400000 */
[----:B------:R-:W-:Y:S01]  /*5240*/  FMUL R11, R41, R17 ;  /* 0x00000011290b7220 */ /* 0x000fe20000400000 */
[----:B------:R-:W-:Y:S01]  /*5250*/  FFMA.FTZ R10, R43, R10, -0.72134751081466674805 ;  /* 0xbf38aa3b2b0a7423 */ /* 0x000fe2000001000a */
[C---:B------:R-:W-:Y:S01]  /*5260*/  FMUL R18, R41.reuse, R18 ;  /* 0x0000001229127220 */ /* 0x040fe20000400000 */
[----:B------:R-:W-:Y:S01]  /*5270*/  FMUL R16, R41, R19 ;  /* 0x0000001329107220 */ /* 0x000fe20000400000 */
[----:B------:R-:W-:Y:S01]  /*5280*/  F2FP.F16.F32.PACK_AB R4, R39, R4 ;  /* 0x000000042704723e */ /* 0x000fe200000000ff */
[----:B------:R-:W-:Y:S01]  /*5290*/  FMUL R12, R43, R10 ;  /* 0x0000000a2b0c7220 */ /* 0x000fe20000400000 */
[----:B------:R-:W-:Y:S01]  /*52a0*/  F2FP.F16.F32.PACK_AB R9, R38, R9 ;  /* 0x000000092609723e */ /* 0x000fe200000000ff */
[----:B------:R-:W-:Y:S01]  /*52b0*/  @P1 FMUL R21, R21, 0.25 ;  /* 0x3e80000015151820 */ /* 0x000fe20000400000 */
[----:B------:R-:W0:Y:S01]  /*52c0*/  LDC.64 R38, c[0x0][0x398] ;  /* 0x0000e600ff267b82 */ /* 0x000e220000000a00 */
[----:B------:R-:W-:Y:S01]  /*52d0*/  F2FP.F16.F32.PACK_AB R10, R14, R13 ;  /* 0x0000000d0e0a723e */ /* 0x000fe200000000ff */
[C---:B------:R-:W-:Y:S01]  /*52e0*/  FMUL R12, R43.reuse, R12 ;  /* 0x0000000c2b0c7220 */ /* 0x040fe20000400000 */
[----:B------:R-:W-:Y:S01]  /*52f0*/  F2FP.F16.F32.PACK_AB R7, R18, R7 ;  /* 0x000000071207723e */ /* 0x000fe200000000ff */
[----:B------:R-:W-:Y:S01]  /*5300*/  @P1 FMUL R22, R22, 0.25 ;  /* 0x3e80000016161820 */ /* 0x000fe20000400000 */
[----:B------:R-:W-:Y:S01]  /*5310*/  F2FP.F16.F32.PACK_AB R11, R16, R11 ;  /* 0x0000000b100b723e */ /* 0x000fe200000000ff */
[----:B------:R-:W-:Y:S01]  /*5320*/  FFMA.FTZ R43, R43, 1.4426950216293334961, R12 ;  /* 0x3fb8aa3b2b2b7823 */ /* 0x000fe2000001000c */
[----:B------:R-:W-:Y:S01]  /*5330*/  IMAD R12, R3, UR5, RZ ;  /* 0x00000005030c7c24 */ /* 0x000fe2000f8e02ff */
[----:B--2---:R2:W-:Y:S01]  /*5340*/  STS.128 [R40], R4 ;  /* 0x0000000428007388 */ /* 0x0045e20000000c00 */
[----:B------:R-:W-:Y:S01]  /*5350*/  SHF.R.U32.HI R15, RZ, 0x6, R0 ;  /* 0x00000006ff0f7819 */ /* 0x000fe20000011600 */
[----:B------:R-:W-:Y:S01]  /*5360*/  USHF.L.U32 UR5, UR4, 0x1, URZ ;  /* 0x0000000104057899 */ /* 0x000fe200080006ff */
[----:B------:R-:W-:Y:S01]  /*5370*/  @P1 FMUL R20, R20, 0.25 ;  /* 0x3e80000014141820 */ /* 0x000fe20000400000 */
[----:B------:R3:W-:Y:S01]  /*5380*/  STS.128 [R40+0x400], R8 ;  /* 0x0004000828007388 */ /* 0x0007e20000000c00 */
[----:B------:R-:W-:Y:S01]  /*5390*/  @P1 FMUL R24, R24, 0.25 ;  /* 0x3e80000018181820 */ /* 0x000fe20000400000 */
[----:B------:R-:W-:Y:S01]  /*53a0*/  @P1 FMUL R26, R26, 0.25 ;  /* 0x3e8000001a1a1820 */ /* 0x000fe20000400000 */
[----:B------:R-:W-:Y:S01]  /*53b0*/  @P1 FMUL R28, R28, 0.25 ;  /* 0x3e8000001c1c1820 */ /* 0x000fe20000400000 */
[----:B------:R-:W-:Y:S01]  /*53c0*/  @P1 FMUL R30, R30, 0.25 ;  /* 0x3e8000001e1e1820 */ /* 0x000fe20000400000 */
[----:B------:R-:W-:-:S02]  /*53d0*/  @P2 IMAD.MOV.U32 R14, RZ, RZ, 0x7f800000 ;  /* 0x7f800000ff0e2424 */ /* 0x000fc400078e00ff */
[----:B------:R-:W-:Y:S01]  /*53e0*/  @!P0 FMUL R21, R21, 16777216 ;  /* 0x4b80000015158820 */ /* 0x000fe20000400000 */
[----:B------:R-:W-:Y:S02]  /*53f0*/  IMAD.SHL.U32 R13, R12, 0x2, RZ ;  /* 0x000000020c0d7824 */ /* 0x000fe400078e00ff */
[----:B------:R-:W-:Y:S01]  /*5400*/  @!P0 FMUL R22, R22, 16777216 ;  /* 0x4b80000016168820 */ /* 0x000fe20000400000 */
[----:B------:R-:W-:Y:S01]  /*5410*/  FADD R42, R42, R43 ;  /* 0x0000002b2a2a7221 */ /* 0x000fe20000000000 */
[----:B------:R-:W-:Y:S01]  /*5420*/  @!P0 FMUL R20, R20, 16777216 ;  /* 0x4b80000014148820 */ /* 0x000fe20000400000 */
[----:B------:R-:W-:Y:S01]  /*5430*/  @!P0 FMUL R24, R24, 16777216 ;  /* 0x4b80000018188820 */ /* 0x000fe20000400000 */
[----:B--2---:R-:W-:Y:S01]  /*5440*/  SGXT.U32 R6, R15, 0x1 ;  /* 0x000000010f06781a */ /* 0x004fe20000000000 */
[----:B------:R-:W-:Y:S01]  /*5450*/  @!P0 FMUL R26, R26, 16777216 ;  /* 0x4b8000001a1a8820 */ /* 0x000fe20000400000 */
[----:B------:R-:W-:Y:S01]  /*5460*/  @!P0 FMUL R28, R28, 16777216 ;  /* 0x4b8000001c1c8820 */ /* 0x000fe20000400000 */
[----:B------:R-:W-:Y:S01]  /*5470*/  @!P0 FMUL R30, R30, 16777216 ;  /* 0x4b8000001e1e8820 */ /* 0x000fe20000400000 */
[----:B------:R-:W-:Y:S01]  /*5480*/  @P2 FFMA.FTZ R42, R47, R14, +INF ;  /* 0x7f8000002f2a2423 */ /* 0x000fe2000001000e */
[----:B0-----:R-:W-:Y:S01]  /*5490*/  IADD3 R16, P2, P4, R13, UR5, R38 ;  /* 0x000000050d107c10 */ /* 0x001fe2000fc5e026 */
[----:B------:R-:W-:Y:S01]  /*54a0*/  UIMAD.WIDE UR4, UR4, 0x2, URZ ;  /* 0x00000002040478a5 */ /* 0x000fe2000f8e02ff */
[----:B-1----:R-:W-:-:S02]  /*54b0*/  IMAD R38, R6, R37, RZ ;  /* 0x0000002506267224 */ /* 0x002fc400078e02ff */
[C---:B---3--:R-:W-:Y:S01]  /*54c0*/  FMUL R8, R41.reuse, R21 ;  /* 0x0000001529087220 */ /* 0x048fe20000400000 */
[C---:B------:R-:W-:Y:S01]  /*54d0*/  FMUL R5, R41.reuse, R22 ;  /* 0x0000001629057220 */ /* 0x040fe20000400000 */
[----:B------:R-:W-:Y:S01]  /*54e0*/  IMAD.HI R4, R12, 0x2, RZ ;  /* 0x000000020c047827 */ /* 0x000fe200078e02ff */
[----:B------:R-:W-:Y:S03]  /*54f0*/  BAR.SYNC.DEFER_BLOCKING 0x0 ;  /* 0x0000000000007b1d */ /* 0x000fe60000010000 */
[C---:B------:R-:W-:Y:S01]  /*5500*/  FMUL R20, R41.reuse, R20 ;  /* 0x0000001429147220 */ /* 0x040fe20000400000 */
[C---:B------:R-:W-:Y:S01]  /*5510*/  FMUL R21, R41.reuse, R24 ;  /* 0x0000001829157220 */ /* 0x040fe20000400000 */
[C---:B------:R-:W-:Y:S01]  /*5520*/  FMUL R6, R41.reuse, R26 ;  /* 0x0000001a29067220 */ /* 0x040fe20000400000 */
[C---:B------:R-:W-:Y:S01]  /*5530*/  FMUL R22, R41.reuse, R28 ;  /* 0x0000001c29167220 */ /* 0x040fe20000400000 */
[----:B------:R-:W-:Y:S01]  /*5540*/  FMUL R7, R41, R30 ;  /* 0x0000001e29077220 */ /* 0x000fe20000400000 */
[----:B------:R-:W-:Y:S01]  /*5550*/  IADD3.X R17, PT, PT, R4, UR5, R39, P2, P4 ;  /* 0x0000000504117c10 */ /* 0x000fe200097e8427 */
[----:B------:R-:W-:Y:S01]  /*5560*/  @P1 FMUL R23, R23, 0.25 ;  /* 0x3e80000017171820 */ /* 0x000fe20000400000 */
[----:B------:R-:W-:Y:S01]  /*5570*/  F2FP.F16.F32.PACK_AB R20, R5, R20 ;  /* 0x000000140514723e */ /* 0x000fe200000000ff */
[----:B------:R-:W-:Y:S01]  /*5580*/  @P1 FMUL R32, R32, 0.25 ;  /* 0x3e80000020201820 */ /* 0x000fe20000400000 */
[----:B------:R-:W-:Y:S01]  /*5590*/  F2FP.F16.F32.PACK_AB R21, R6, R21 ;  /* 0x000000150615723e */ /* 0x000fe200000000ff */
[----:B------:R-:W-:Y:S01]  /*55a0*/  @P1 FMUL R34, R34, 0.25 ;  /* 0x3e80000022221820 */ /* 0x000fe20000400000 */
[----:B------:R-:W-:Y:S01]  /*55b0*/  F2FP.F16.F32.PACK_AB R22, R7, R22 ;  /* 0x000000160716723e */ /* 0x000fe200000000ff */
[----:B------:R-:W-:Y:S01]  /*55c0*/  @P1 FMUL R25, R25, 0.25 ;  /* 0x3e80000019191820 */ /* 0x000fe20000400000 */
[----:B------:R-:W-:Y:S01]  /*55d0*/  @P1 FMUL R27, R27, 0.25 ;  /* 0x3e8000001b1b1820 */ /* 0x000fe20000400000 */
[----:B------:R-:W-:Y:S01]  /*55e0*/  @P1 FMUL R29, R29, 0.25 ;  /* 0x3e8000001d1d1820 */ /* 0x000fe20000400000 */
[----:B------:R-:W-:Y:S01]  /*55f0*/  @P1 FMUL R31, R31, 0.25 ;  /* 0x3e8000001f1f1820 */ /* 0x000fe20000400000 */
[----:B------:R-:W-:Y:S01]  /*5600*/  @P1 FMUL R33, R33, 0.25 ;  /* 0x3e80000021211820 */ /* 0x000fe20000400000 */
[----:B------:R-:W-:Y:S01]  /*5610*/  @P1 FMUL R35, R35, 0.25 ;  /* 0x3e80000023231820 */ /* 0x000fe20000400000 */
[----:B------:R-:W-:-:S02]  /*5620*/  IMAD R26, R37, 0x2, R38 ;  /* 0x00000002251a7824 */ /* 0x000fc400078e0226 */
[----:B------:R-:W-:Y:S01]  /*5630*/  @!P0 FMUL R23, R23, 16777216 ;  /* 0x4b80000017178820 */ /* 0x000fe20000400000 */
[----:B------:R-:W-:Y:S01]  /*5640*/  @!P0 FMUL R32, R32, 16777216 ;  /* 0x4b80000020208820 */ /* 0x000fe20000400000 */
[----:B------:R-:W-:Y:S01]  /*5650*/  @!P0 FMUL R34, R34, 16777216 ;  /* 0x4b80000022228820 */ /* 0x000fe20000400000 */
[----:B------:R-:W-:Y:S01]  /*5660*/  @!P0 FMUL R25, R25, 16777216 ;  /* 0x4b80000019198820 */ /* 0x000fe20000400000 */
[----:B------:R-:W0:Y:S01]  /*5670*/  LDS.128 R12, [R45+UR9] ;  /* 0x000000092d0c7984 */ /* 0x000e220008000c00 */
[----:B------:R-:W-:Y:S01]  /*5680*/  @!P0 FMUL R27, R27, 16777216 ;  /* 0x4b8000001b1b8820 */ /* 0x000fe20000400000 */
[----:B------:R-:W-:Y:S01]  /*5690*/  @!P0 FMUL R29, R29, 16777216 ;  /* 0x4b8000001d1d8820 */ /* 0x000fe20000400000 */
[----:B------:R-:W-:Y:S01]  /*56a0*/  @!P0 FMUL R31, R31, 16777216 ;  /* 0x4b8000001f1f8820 */ /* 0x000fe20000400000 */
[----:B------:R-:W-:Y:S01]  /*56b0*/  LDS.128 R4, [R45+UR9+0x800] ;  /* 0x000800092d047984 */ /* 0x000fe20008000c00 */
[----:B------:R-:W-:Y:S01]  /*56c0*/  @!P0 FMUL R33, R33, 16777216 ;  /* 0x4b80000021218820 */ /* 0x000fe20000400000 */
[----:B------:R-:W-:Y:S01]  /*56d0*/  @!P0 FMUL R35, R35, 16777216 ;  /* 0x4b80000023238820 */ /* 0x000fe20000400000 */
[----:B------:R-:W-:-:S02]  /*56e0*/  IMAD R28, R37, 0x2, R26 ;  /* 0x00000002251c7824 */ /* 0x000fc400078e021a */
        /* <DEDUP_REMOVED lines=8> */
[----:B------:R-:W-:Y:S01]  /*5770*/  FMUL R24, R41, R35 ;  /* 0x0000002329187220 */ /* 0x000fe20000400000 */
[----:B------:R-:W-:Y:S01]  /*5780*/  IMAD R30, R37, 0x2, R28 ;  /* 0x00000002251e7824 */ /* 0x000fe200078e021c */
[----:B------:R-:W-:Y:S01]  /*5790*/  F2FP.F16.F32.PACK_AB R8, R23, R8 ;  /* 0x000000081708723e */ /* 0x000fe200000000ff */
[----:B------:R-:W1:Y:S01]  /*57a0*/  LDCU UR4, c[0x0][0x3ec] ;  /* 0x00007d80ff0477ac */ /* 0x000e620008000800 */
[----:B------:R-:W-:Y:S01]  /*57b0*/  F2FP.F16.F32.PACK_AB R23, R19, R32 ;  /* 0x000000201317723e */ /* 0x000fe200000000ff */
[----:B------:R-:W-:Y:S01]  /*57c0*/  BAR.SYNC.DEFER_BLOCKING 0x0 ;  /* 0x0000000000007b1d */ /* 0x000fe20000010000 */
[----:B------:R-:W-:Y:S01]  /*57d0*/  F2FP.F16.F32.PACK_AB R9, R10, R9 ;  /* 0x000000090a09723e */ /* 0x000fe200000000ff */
[----:B------:R-:W-:Y:S01]  /*57e0*/  IMAD R32, R37, 0x2, R30 ;  /* 0x0000000225207824 */ /* 0x000fe200078e021e */
[----:B------:R-:W-:-:S02]  /*57f0*/  F2FP.F16.F32.PACK_AB R10, R18, R29 ;  /* 0x0000001d120a723e */ /* 0x000fc400000000ff */
[----:B------:R-:W-:Y:S01]  /*5800*/  F2FP.F16.F32.PACK_AB R11, R24, R11 ;  /* 0x0000000b180b723e */ /* 0x000fe200000000ff */
[C---:B------:R-:W-:Y:S01]  /*5810*/  IMAD R34, R37.reuse, 0x2, R32 ;  /* 0x0000000225227824 */ /* 0x040fe200078e0220 */
[-C--:B------:R-:W-:Y:S02]  /*5820*/  LEA R18, P0, R38, R16.reuse, 0x1 ;  /* 0x0000001026127211 */ /* 0x080fe400078008ff */
[----:B------:R-:W-:Y:S02]  /*5830*/  FSEL R42, R42, -INF , P3 ;  /* 0xff8000002a2a7808 */ /* 0x000fe40001800000 */
[----:B------:R-:W-:Y:S02]  /*5840*/  LEA R24, P1, R26, R16, 0x1 ;  /* 0x000000101a187211 */ /* 0x000fe400078208ff */
[-C--:B------:R-:W-:Y:S01]  /*5850*/  LEA.HI.X.SX32 R19, R38, R17.reuse, 0x1, P0 ;  /* 0x0000001126137211 */ /* 0x080fe200000f0eff */
[----:B------:R-:W-:Y:S01]  /*5860*/  FFMA R85, R42, 0.69314718246459960938, R85 ;  /* 0x3f3172182a557823 */ /* 0x000fe20000000055 */
[----:B------:R-:W-:Y:S01]  /*5870*/  LEA R38, R37, R34, 0x1 ;  /* 0x0000002225267211 */ /* 0x000fe200078e08ff */
[----:B-1----:R-:W-:Y:S01]  /*5880*/  UIMAD UR4, UR8, UR4, URZ ;  /* 0x00000004080472a4 */ /* 0x002fe2000f8e02ff */
[----:B------:R-:W-:-:S02]  /*5890*/  LEA.HI.X.SX32 R25, R26, R17, 0x1, P1 ;  /* 0x000000111a197211 */ /* 0x000fc400008f0eff */
[-C--:B------:R-:W-:Y:S01]  /*58a0*/  LEA R26, P0, R28, R16.reuse, 0x1 ;  /* 0x000000101c1a7211 */ /* 0x080fe200078008ff */
[C---:B------:R-:W-:Y:S01]  /*58b0*/  IMAD R42, R37.reuse, 0x2, R38 ;  /* 0x00000002252a7824 */ /* 0x040fe200078e0226 */
[----:B0-----:R-:W-:Y:S01]  /*58c0*/  PRMT R29, R12, 0x7632, R29 ;  /* 0x000076320c1d7816 */ /* 0x001fe2000000001d */
[----:B------:R-:W-:Y:S01]  /*58d0*/  USHF.L.U32 UR6, UR4, 0x2, URZ ;  /* 0x0000000204067899 */ /* 0x000fe200080006ff */
[----:B------:R-:W-:Y:S01]  /*58e0*/  LEA.HI.X.SX32 R27, R28, R17, 0x1, P0 ;  /* 0x000000111c1b7211 */ /* 0x000fe200000f0eff */
[----:B------:R0:W-:Y:S01]  /*58f0*/  STS.128 [R40], R20 ;  /* 0x0000001428007388 */ /* 0x0001e20000000c00 */
[C---:B------:R-:W-:Y:S01]  /*5900*/  IMAD R28, R37.reuse, 0x2, R42 ;  /* 0x00000002251c7824 */ /* 0x040fe200078e022a */
[----:B------:R-:W-:Y:S01]  /*5910*/  LOP3.LUT R0, R0, 0x7f, RZ, 0xc0, !PT ;  /* 0x0000007f00007812 */ /* 0x000fe200078ec0ff */
[----:B------:R-:W-:Y:S01]  /*5920*/  UIMAD.WIDE UR4, UR4, 0x4, URZ ;  /* 0x00000004040478a5 */ /* 0x000fe2000f8e02ff */
[----:B------:R1:W-:Y:S01]  /*5930*/  STS.128 [R40+0x400], R8 ;  /* 0x0004000828007388 */ /* 0x0003e20000000c00 */
[----:B------:R-:W-:Y:S01]  /*5940*/  BAR.SYNC.DEFER_BLOCKING 0x0 ;  /* 0x0000000000007b1d */ /* 0x000fe20000010000 */
[----:B0-----:R-:W-:Y:S01]  /*5950*/  LEA R20, P0, R30, R16, 0x1 ;  /* 0x000000101e147211 */ /* 0x001fe200078008ff */
[----:B-1----:R-:W-:-:S03]  /*5960*/  IMAD R40, R37, 0x2, R28 ;  /* 0x0000000225287824 */ /* 0x002fc600078e021c */
[----:B------:R-:W-:Y:S02]  /*5970*/  LEA.HI.X.SX32 R21, R30, R17, 0x1, P0 ;  /* 0x000000111e157211 */ /* 0x000fe400000f0eff */
[----:B------:R-:W-:Y:S01]  /*5980*/  LEA R22, P0, R32, R16, 0x1 ;  /* 0x0000001020167211 */ /* 0x000fe200078008ff */
[----:B------:R-:W-:-:S03]  /*5990*/  IMAD R30, R37, 0x2, R40 ;  /* 0x00000002251e7824 */ /* 0x000fc600078e0228 */
[----:B------:R-:W-:Y:S01]  /*59a0*/  LEA.HI.X.SX32 R23, R32, R17, 0x1, P0 ;  /* 0x0000001120177211 */ /* 0x000fe200000f0eff */
[C---:B------:R-:W-:Y:S01]  /*59b0*/  IMAD R32, R37.reuse, 0x2, R30 ;  /* 0x0000000225207824 */ /* 0x040fe200078e021e */
[----:B------:R0:W-:Y:S03]  /*59c0*/  STG.E.U16 desc[UR28][R18.64], R12 ;  /* 0x0000000c12007986 */ /* 0x0001e6000c10151c */
[----:B------:R-:W-:Y:S01]  /*59d0*/  IMAD R44, R37, 0x2, R32 ;  /* 0x00000002252c7824 */ /* 0x000fe200078e0220 */
[----:B------:R1:W-:Y:S04]  /*59e0*/  STG.E.U16 desc[UR28][R24.64], R29 ;  /* 0x0000001d18007986 */ /* 0x0003e8000c10151c */
[----:B------:R2:W-:Y:S01]  /*59f0*/  STG.E.U16 desc[UR28][R26.64], R13 ;  /* 0x0000000d1a007986 */ /* 0x0005e2000c10151c */
[----:B0-----:R-:W-:-:S03]  /*5a00*/  PRMT R19, R13, 0x7632, R19 ;  /* 0x000076320d137816 */ /* 0x001fc60000000013 */
[----:B------:R-:W0:Y:S01]  /*5a10*/  LDS.128 R8, [R45+UR9] ;  /* 0x000000092d087984 */ /* 0x000e220008000c00 */
[----:B-1----:R-:W-:-:S03]  /*5a20*/  LEA R24, P0, R34, R16, 0x1 ;  /* 0x0000001022187211 */ /* 0x002fc600078008ff */
[----:B------:R1:W-:Y:S01]  /*5a30*/  STG.E.U16 desc[UR28][R20.64], R19 ;  /* 0x0000001314007986 */ /* 0x0003e2000c10151c */
[-C--:B------:R-:W-:Y:S01]  /*5a40*/  LEA.HI.X.SX32 R25, R34, R17.reuse, 0x1, P0 ;  /* 0x0000001122197211 */ /* 0x080fe200000f0eff */
[C---:B------:R-:W-:Y:S01]  /*5a50*/  IMAD R34, R37.reuse, 0x2, R44 ;  /* 0x0000000225227824 */ /* 0x040fe200078e022c */
[-C--:B------:R-:W-:Y:S01]  /*5a60*/  LEA R12, P0, R38, R16.reuse, 0x1 ;  /* 0x00000010260c7211 */ /* 0x080fe200078008ff */
[----:B------:R3:W-:Y:S01]  /*5a70*/  STG.E.U16 desc[UR28][R22.64], R14 ;  /* 0x0000000e16007986 */ /* 0x0007e2000c10151c */
[----:B--2---:R-:W-:Y:S01]  /*5a80*/  LEA R26, P1, R42, R16, 0x1 ;  /* 0x000000102a1a7211 */ /* 0x004fe200078208ff */
[C---:B------:R-:W-:Y:S01]  /*5a90*/  IMAD R46, R37.reuse, 0x2, R34 ;  /* 0x00000002252e7824 */ /* 0x040fe200078e0222 */
[-C--:B------:R-:W-:Y:S02]  /*5aa0*/  LEA.HI.X.SX32 R13, R38, R17.reuse, 0x1, P0 ;  /* 0x00000011260d7211 */ /* 0x080fe400000f0eff */
[----:B------:R-:W-:Y:S01]  /*5ab0*/  LEA.HI.X.SX32 R27, R42, R17, 0x1, P1 ;  /* 0x000000112a1b7211 */ /* 0x000fe200008f0eff */
[----:B------:R-:W-:Y:S01]  /*5ac0*/  IMAD R38, R37, 0x2, R46 ;  /* 0x0000000225267824 */ /* 0x000fe200078e022e */
[----:B-1----:R-:W-:-:S02]  /*5ad0*/  PRMT R21, R14, 0x7632, R21 ;  /* 0x000076320e157816 */ /* 0x002fc40000000015 */
[----:B------:R-:W-:Y:S01]  /*5ae0*/  PRMT R19, R15, 0x7632, R19 ;  /* 0x000076320f137816 */ /* 0x000fe20000000013 */
[C---:B------:R-:W-:Y:S01]  /*5af0*/  IMAD R42, R37.reuse, 0x2, R38 ;  /* 0x00000002252a7824 */ /* 0x040fe200078e0226 */
[-C--:B------:R-:W-:Y:S01]  /*5b00*/  LEA R18, P0, R28, R16.reuse, 0x1 ;  /* 0x000000101c127211 */ /* 0x080fe200078008ff */
[----:B------:R1:W-:Y:S01]  /*5b10*/  STG.E.U16 desc[UR28][R24.64], R21 ;  /* 0x0000001518007986 */ /* 0x0003e2000c10151c */
[-C--:B------:R-:W-:Y:S01]  /*5b20*/  LEA R20, P1, R40, R16.reuse, 0x1 ;  /* 0x0000001028147211 */ /* 0x080fe200078208ff */
[C---:B------:R-:W-:Y:S01]  /*5b30*/  IMAD R48, R37.reuse, 0x2, R42 ;  /* 0x0000000225307824 */ /* 0x040fe200078e022a */
[C---:B---3--:R-:W-:Y:S01]  /*5b40*/  LEA R22, P2, R30.reuse, R16, 0x1 ;  /* 0x000000101e167211 */ /* 0x048fe200078408ff */
[----:B------:R-:W-:Y:S02]  /*5b50*/  STG.E.U16 desc[UR28][R12.64], R15 ;  /* 0x0000000f0c007986 */ /* 0x000fe4000c10151c */
[C---:B------:R-:W-:Y:S01]  /*5b60*/  IMAD R50, R37.reuse, 0x2, R48 ;  /* 0x0000000225327824 */ /* 0x040fe200078e0230 */
[----:B------:R-:W-:Y:S01]  /*5b70*/  LEA.HI.X.SX32 R23, R30, R17, 0x1, P2 ;  /* 0x000000111e177211 */ /* 0x000fe200010f0eff */
[----:B------:R-:W2:Y:S02]  /*5b80*/  LDS.128 R12, [R45+UR9+0x800] ;  /* 0x000800092d0c7984 */ /* 0x000ea40008000c00 */
[----:B------:R-:W-:-:S02]  /*5b90*/  IMAD R52, R37, 0x2, R50 ;  /* 0x0000000225347824 */ /* 0x000fc400078e0232 */
[----:B------:R3:W-:Y:S01]  /*5ba0*/  STG.E.U16 desc[UR28][R26.64], R19 ;  /* 0x000000131a007986 */ /* 0x0007e2000c10151c */
[----:B-1----:R-:W-:Y:S01]  /*5bb0*/  LEA.HI.X.SX32 R21, R40, R17, 0x1, P1 ;  /* 0x0000001128157211 */ /* 0x002fe200008f0eff */
[----:B------:R-:W-:-:S04]  /*5bc0*/  IMAD R54, R37, 0x2, R52 ;  /* 0x0000000225367824 */ /* 0x000fc800078e0234 */
[----:B------:R-:W-:Y:S01]  /*5bd0*/  IMAD R56, R37, 0x2, R54 ;  /* 0x0000000225387824 */ /* 0x000fe200078e0236 */
[----:B0-----:R-:W-:-:S03]  /*5be0*/  PRMT R67, R8, 0x7632, R67 ;  /* 0x0000763208437816 */ /* 0x001fc60000000043 */
[----:B------:R-:W-:Y:S01]  /*5bf0*/  IMAD R58, R37, 0x2, R56 ;  /* 0x00000002253a7824 */ /* 0x000fe200078e0238 */
[----:B---3--:R-:W-:-:S03]  /*5c00*/  LEA.HI.X.SX32 R19, R28, R17, 0x1, P0 ;  /* 0x000000111c137211 */ /* 0x008fc600000f0eff */
[C---:B------:R-:W-:Y:S01]  /*5c10*/  IMAD R60, R37.reuse, 0x2, R58 ;  /* 0x00000002253c7824 */ /* 0x040fe200078e023a */
[-C--:B------:R-:W-:Y:S02]  /*5c20*/  LEA R24, P0, R32, R16.reuse, 0x1 ;  /* 0x0000001020187211 */ /* 0x080fe400078008ff */
[----:B------:R-:W-:Y:S01]  /*5c30*/  LEA R26, P1, R44, R16, 0x1 ;  /* 0x000000102c1a7211 */ /* 0x000fe200078208ff */
[C---:B------:R-:W-:Y:S01]  /*5c40*/  IMAD R62, R37.reuse, 0x2, R60 ;  /* 0x00000002253e7824 */ /* 0x040fe200078e023c */
[-C--:B------:R-:W-:Y:S01]  /*5c50*/  LEA.HI.X.SX32 R25, R32, R17.reuse, 0x1, P0 ;  /* 0x0000001120197211 */ /* 0x080fe200000f0eff */
[----:B------:R0:W-:Y:S01]  /*5c60*/  STG.E.U16 desc[UR28][R18.64], R8 ;  /* 0x0000000812007986 */ /* 0x0001e2000c10151c */
[----:B------:R-:W-:Y:S02]  /*5c70*/  LEA.HI.X.SX32 R27, R44, R17, 0x1, P1 ;  /* 0x000000112c1b7211 */ /* 0x000fe400008f0eff */
[----:B------:R-:W-:Y:S01]  /*5c80*/  LEA R64, R37, R62, 0x1 ;  /* 0x0000003e25407211 */ /* 0x000fe200078e08ff */
[----:B------:R1:W-:Y:S01]  /*5c90*/  STG.E.U16 desc[UR28][R20.64], R67 ;  /* 0x0000004314007986 */ /* 0x0003e2000c10151c */
[----:B------:R-:W-:-:S02]  /*5ca0*/  LEA R28, P0, R34, R16, 0x1 ;  /* 0x00000010221c7211 */ /* 0x000fc400078008ff */
[-C--:B------:R-:W-:Y:S01]  /*5cb0*/  LEA R30, P1, R46, R16.reuse, 0x1 ;  /* 0x000000102e1e7211 */ /* 0x080fe200078208ff */
[C---:B------:R-:W-:Y:S01]  /*5cc0*/  IMAD R66, R37.reuse, 0x2, R64 ;  /* 0x0000000225427824 */ /* 0x040fe200078e0240 */
[-C--:B------:R-:W-:Y:S01]  /*5cd0*/  LEA R32, P2, R38, R16.reuse, 0x1 ;  /* 0x0000001026207211 */ /* 0x080fe200078408ff */
[----:B------:R3:W-:Y:S01]  /*5ce0*/  STG.E.U16 desc[UR28][R22.64], R9 ;  /* 0x0000000916007986 */ /* 0x0007e2000c10151c */
[-C--:B------:R-:W-:Y:S01]  /*5cf0*/  LEA.HI.X.SX32 R29, R34, R17.reuse, 0x1, P0 ;  /* 0x00000011221d7211 */ /* 0x080fe200000f0eff */
[C---:B------:R-:W-:Y:S01]  /*5d00*/  IMAD R68, R37.reuse, 0x2, R66 ;  /* 0x0000000225447824 */ /* 0x040fe200078e0242 */
[-C--:B------:R-:W-:Y:S02]  /*5d10*/  LEA.HI.X.SX32 R31, R46, R17.reuse, 0x1, P1 ;  /* 0x000000112e1f7211 */ /* 0x080fe400008f0eff */
[----:B------:R-:W-:Y:S01]  /*5d20*/  LEA.HI.X.SX32 R33, R38, R17, 0x1, P2 ;  /* 0x0000001126217211 */ /* 0x000fe200010f0eff */
[----:B------:R-:W-:Y:S01]  /*5d30*/  IMAD R70, R37, 0x2, R68 ;  /* 0x0000000225467824 */ /* 0x000fe200078e0244 */
[----:B------:R-:W-:-:S02]  /*5d40*/  LEA R34, P0, R42, R16, 0x1 ;  /* 0x000000102a227211 */ /* 0x000fc400078008ff */
[-C--:B------:R-:W-:Y:S01]  /*5d50*/  LEA R38, P1, R48, R16.reuse, 0x1 ;  /* 0x0000001030267211 */ /* 0x080fe200078208ff */
[C---:B------:R-:W-:Y:S01]  /*5d60*/  IMAD R72, R37.reuse, 0x2, R70 ;  /* 0x0000000225487824 */ /* 0x040fe200078e0246 */
[-C--:B------:R-:W-:Y:S02]  /*5d70*/  LEA R40, P2, R50, R16.reuse, 0x1 ;  /* 0x0000001032287211 */ /* 0x080fe400078408ff */
[-C--:B------:R-:W-:Y:S01]  /*5d80*/  LEA.HI.X.SX32 R35, R42, R17.reuse, 0x1, P0 ;  /* 0x000000112a237211 */ /* 0x080fe200000f0eff */
[C---:B------:R-:W-:Y:S01]  /*5d90*/  IMAD R74, R37.reuse, 0x2, R72 ;  /* 0x00000002254a7824 */ /* 0x040fe200078e0248 */
[-C--:B------:R-:W-:Y:S02]  /*5da0*/  LEA.HI.X.SX32 R39, R48, R17.reuse, 0x1, P1 ;  /* 0x0000001130277211 */ /* 0x080fe400008f0eff */
[----:B------:R-:W-:Y:S01]  /*5db0*/  LEA R42, P0, R52, R16, 0x1 ;  /* 0x00000010342a7211 */ /* 0x000fe200078008ff */
[----:B------:R-:W-:Y:S01]  /*5dc0*/  IMAD R37, R37, 0x2, R74 ;  /* 0x0000000225257824 */ /* 0x000fe200078e024a */
[----:B------:R-:W-:-:S02]  /*5dd0*/  LEA.HI.X.SX32 R41, R50, R17, 0x1, P2 ;  /* 0x0000001132297211 */ /* 0x000fc400010f0eff */
[-C--:B------:R-:W-:Y:S02]  /*5de0*/  LEA R44, P1, R54, R16.reuse, 0x1 ;  /* 0x00000010362c7211 */ /* 0x080fe400078208ff */
[----:B------:R-:W-:Y:S02]  /*5df0*/  LEA R46, P2, R56, R16, 0x1 ;  /* 0x00000010382e7211 */ /* 0x000fe400078408ff */
[----:B0-----:R-:W-:Y:S02]  /*5e00*/  PRMT R19, R9, 0x7632, R19 ;  /* 0x0000763209137816 */ /* 0x001fe40000000013 */
[-C--:B------:R-:W-:Y:S02]  /*5e10*/  LEA.HI.X.SX32 R43, R52, R17.reuse, 0x1, P0 ;  /* 0x00000011342b7211 */ /* 0x080fe400000f0eff */
[----:B-1----:R-:W-:Y:S01]  /*5e20*/  PRMT R21, R10, 0x7632, R21 ;  /* 0x000076320a157816 */ /* 0x002fe20000000015 */
[----:B------:R0:W-:Y:S01]  /*5e30*/  STG.E.U16 desc[UR28][R24.64], R19 ;  /* 0x0000001318007986 */ /* 0x0001e2000c10151c */
[----:B------:R-:W-:-:S02]  /*5e40*/  LEA.HI.X.SX32 R45, R54, R17, 0x1, P1 ;  /* 0x00000011362d7211 */ /* 0x000fc400008f0eff */
[-C--:B------:R-:W-:Y:S01]  /*5e50*/  LEA R48, P0, R58, R16.reuse, 0x1 ;  /* 0x000000103a307211 */ /* 0x080fe200078008ff */
[----:B------:R1:W-:Y:S01]  /*5e60*/  STG.E.U16 desc[UR28][R26.64], R10 ;  /* 0x0000000a1a007986 */ /* 0x0003e2000c10151c */
[----:B------:R-:W-:Y:S02]  /*5e70*/  LEA.HI.X.SX32 R47, R56, R17, 0x1, P2 ;  /* 0x00000011382f7211 */ /* 0x000fe400010f0eff */
[-C--:B------:R-:W-:Y:S01]  /*5e80*/  LEA R50, P1, R60, R16.reuse, 0x1 ;  /* 0x000000103c327211 */ /* 0x080fe200078208ff */
[----:B------:R4:W-:Y:S01]  /*5e90*/  STG.E.U16 desc[UR28][R28.64], R21 ;  /* 0x000000151c007986 */ /* 0x0009e2000c10151c */
[----:B---3--:R-:W-:Y:S02]  /*5ea0*/  PRMT R23, R11, 0x7632, R23 ;  /* 0x000076320b177816 */ /* 0x008fe40000000017 */
[----:B------:R-:W-:Y:S01]  /*5eb0*/  LEA R52, P2, R62, R16, 0x1 ;  /* 0x000000103e347211 */ /* 0x000fe200078408ff */
[----:B------:R-:W-:Y:S01]  /*5ec0*/  STG.E.U16 desc[UR28][R30.64], R11 ;  /* 0x0000000b1e007986 */ /* 0x000fe2000c10151c */
[----:B0-----:R-:W-:-:S02]  /*5ed0*/  PRMT R25, R4, 0x7632, R25 ;  /* 0x0000763204197816 */ /* 0x001fc40000000019 */
[-C--:B------:R-:W-:Y:S01]  /*5ee0*/  LEA.HI.X.SX32 R49, R58, R17.reuse, 0x1, P0 ;  /* 0x000000113a317211 */ /* 0x080fe200000f0eff */
[----:B------:R-:W-:Y:S01]  /*5ef0*/  STG.E.U16 desc[UR28][R32.64], R23 ;  /* 0x0000001720007986 */ /* 0x000fe2000c10151c */
[-C--:B------:R-:W-:Y:S02]  /*5f00*/  LEA.HI.X.SX32 R51, R60, R17.reuse, 0x1, P1 ;  /* 0x000000113c337211 */ /* 0x080fe400008f0eff */
[-C--:B------:R-:W-:Y:S01]  /*5f10*/  LEA R54, P0, R64, R16.reuse, 0x1 ;  /* 0x0000001040367211 */ /* 0x080fe200078008ff */
[----:B------:R-:W-:Y:S01]  /*5f20*/  STG.E.U16 desc[UR28][R34.64], R4 ;  /* 0x0000000422007986 */ /* 0x000fe2000c10151c */
[----:B------:R-:W-:Y:S02]  /*5f30*/  PRMT R8, R5, 0x7632, R8 ;  /* 0x0000763205087816 */ /* 0x000fe40000000008 */
[----:B------:R-:W-:Y:S01]  /*5f40*/  LEA.HI.X.SX32 R53, R62, R17, 0x1, P2 ;  /* 0x000000113e357211 */ /* 0x000fe200010f0eff */
[----:B------:R-:W-:Y:S01]  /*5f50*/  STG.E.U16 desc[UR28][R38.64], R25 ;  /* 0x0000001926007986 */ /* 0x000fe2000c10151c */
[----:B------:R-:W-:-:S02]  /*5f60*/  LEA R56, P1, R66, R16, 0x1 ;  /* 0x0000001042387211 */ /* 0x000fc400078208ff */
[-C--:B------:R-:W-:Y:S01]  /*5f70*/  LEA R58, P2, R68, R16.reuse, 0x1 ;  /* 0x00000010443a7211 */ /* 0x080fe200078408ff */
[----:B------:R-:W-:Y:S01]  /*5f80*/  STG.E.U16 desc[UR28][R40.64], R5 ;  /* 0x0000000528007986 */ /* 0x000fe2000c10151c */
[----:B------:R-:W-:Y:S02]  /*5f90*/  PRMT R9, R6, 0x7632, R9 ;  /* 0x0000763206097816 */ /* 0x000fe40000000009 */
[-C--:B------:R-:W-:Y:S01]  /*5fa0*/  LEA.HI.X.SX32 R55, R64, R17.reuse, 0x1, P0 ;  /* 0x0000001140377211 */ /* 0x080fe200000f0eff */
[----:B------:R-:W-:Y:S01]  /*5fb0*/  STG.E.U16 desc[UR28][R42.64], R8 ;  /* 0x000000082a007986 */ /* 0x000fe2000c10151c */
[----:B-1----:R-:W-:Y:S02]  /*5fc0*/  PRMT R10, R7, 0x7632, R10 ;  /* 0x00007632070a7816 */ /* 0x002fe4000000000a */
[----:B------:R-:W-:Y:S01]  /*5fd0*/  LEA.HI.X.SX32 R57, R66, R17, 0x1, P1 ;  /* 0x0000001142397211 */ /* 0x000fe200008f0eff */
[----:B------:R-:W-:Y:S01]  /*5fe0*/  STG.E.U16 desc[UR28][R44.64], R6 ;  /* 0x000000062c007986 */ /* 0x000fe2000c10151c */
[----:B------:R-:W-:-:S02]  /*5ff0*/  LEA R60, P0, R70, R16, 0x1 ;  /* 0x00000010463c7211 */ /* 0x000fc400078008ff */
[----:B------:R-:W-:Y:S01]  /*6000*/  LEA.HI.X.SX32 R59, R68, R17, 0x1, P2 ;  /* 0x00000011443b7211 */ /* 0x000fe200010f0eff */
[----:B------:R0:W-:Y:S01]  /*6010*/  STG.E.U16 desc[UR28][R46.64], R9 ;  /* 0x000000092e007986 */ /* 0x0001e2000c10151c */
[-C--:B------:R-:W-:Y:S02]  /*6020*/  LEA R62, P1, R72, R16.reuse, 0x1 ;  /* 0x00000010483e7211 */ /* 0x080fe400078208ff */
[----:B--2---:R-:W-:Y:S01]  /*6030*/  PRMT R27, R12, 0x7632, R27 ;  /* 0x000076320c1b7816 */ /* 0x004fe2000000001b */
[----:B------:R-:W-:Y:S01]  /*6040*/  STG.E.U16 desc[UR28][R48.64], R7 ;  /* 0x0000000730007986 */ /* 0x000fe2000c10151c */
[-C--:B------:R-:W-:Y:S02]  /*6050*/  LEA R64, P2, R74, R16.reuse, 0x1 ;  /* 0x000000104a407211 */ /* 0x080fe400078408ff */
[----:B------:R-:W-:Y:S01]  /*6060*/  LEA R16, P3, R37, R16, 0x1 ;  /* 0x0000001025107211 */ /* 0x000fe200078608ff */
[----:B------:R-:W-:Y:S01]  /*6070*/  STG.E.U16 desc[UR28][R50.64], R10 ;  /* 0x0000000a32007986 */ /* 0x000fe2000c10151c */
[----:B----4-:R-:W-:-:S02]  /*6080*/  PRMT R29, R13, 0x7632, R29 ;  /* 0x000076320d1d7816 */ /* 0x010fc4000000001d */
[-C--:B------:R-:W-:Y:S01]  /*6090*/  LEA.HI.X.SX32 R61, R70, R17.reuse, 0x1, P0 ;  /* 0x00000011463d7211 */ /* 0x080fe200000f0eff */
[----:B------:R-:W-:Y:S01]  /*60a0*/  STG.E.U16 desc[UR28][R52.64], R12 ;  /* 0x0000000c34007986 */ /* 0x000fe2000c10151c */
[-C--:B------:R-:W-:Y:S01]  /*60b0*/  LEA.HI.X.SX32 R63, R72, R17.reuse, 0x1, P1 ;  /* 0x00000011483f7211 */ /* 0x080fe200008f0eff */
[----:B0-----:R-:W0:Y:S01]  /*60c0*/  LDC.64 R8, c[0x0][0x3a0] ;  /* 0x0000e800ff087b82 */ /* 0x001e220000000a00 */
[----:B------:R-:W-:Y:S01]  /*60d0*/  PRMT R31, R14, 0x7632, R31 ;  /* 0x000076320e1f7816 */ /* 0x000fe2000000001f */
[----:B------:R-:W-:Y:S01]  /*60e0*/  STG.E.U16 desc[UR28][R54.64], R27 ;  /* 0x0000001b36007986 */ /* 0x000fe2000c10151c */
[-C--:B------:R-:W-:Y:S02]  /*60f0*/  LEA.HI.X.SX32 R65, R74, R17.reuse, 0x1, P2 ;  /* 0x000000114a417211 */ /* 0x080fe400010f0eff */
[----:B------:R-:W-:Y:S01]  /*6100*/  LEA.HI.X.SX32 R17, R37, R17, 0x1, P3 ;  /* 0x0000001125117211 */ /* 0x000fe200018f0eff */
[----:B------:R-:W-:Y:S01]  /*6110*/  STG.E.U16 desc[UR28][R56.64], R13 ;  /* 0x0000000d38007986 */ /* 0x000fe2000c10151c */
[----:B------:R-:W-:-:S02]  /*6120*/  PRMT R5, R15, 0x7632, R5 ;  /* 0x000076320f057816 */ /* 0x000fc40000000005 */
[----:B------:R-:W-:Y:S01]  /*6130*/  LOP3.LUT R4, R2, 0xf0, RZ, 0xc0, !PT ;  /* 0x000000f002047812 */ /* 0x000fe200078ec0ff */
[----:B------:R-:W-:Y:S01]  /*6140*/  STG.E.U16 desc[UR28][R58.64], R29 ;  /* 0x0000001d3a007986 */ /* 0x000fe2000c10151c */
[----:B------:R-:W-:Y:S01]  /*6150*/  ISETP.GE.U32.AND P0, PT, R0, 0x40, PT ;  /* 0x000000400000780c */ /* 0x000fe20003f06070 */
[C---:B------:R-:W-:Y:S02]  /*6160*/  IMAD.HI R0, R3.reuse, 0x4, RZ ;  /* 0x0000000403007827 */ /* 0x040fe400078e02ff */
[----:B------:R-:W-:Y:S04]  /*6170*/  STG.E.U16 desc[UR28][R60.64], R14 ;  /* 0x0000000e3c007986 */ /* 0x000fe8000c10151c */
[----:B------:R-:W-:Y:S04]  /*6180*/  STG.E.U16 desc[UR28][R62.64], R31 ;  /* 0x0000001f3e007986 */ /* 0x000fe8000c10151c */
[----:B------:R-:W-:Y:S04]  /*6190*/  STG.E.U16 desc[UR28][R64.64], R15 ;  /* 0x0000000f40007986 */ /* 0x000fe8000c10151c */
[----:B------:R1:W-:Y:S01]  /*61a0*/  STG.E.U16 desc[UR28][R16.64], R5 ;  /* 0x0000000510007986 */ /* 0x0003e2000c10151c */
[----:B------:R-:W-:Y:S01]  /*61b0*/  BAR.SYNC.DEFER_BLOCKING 0x0 ;  /* 0x0000000000007b1d */ /* 0x000fe20000010000 */
[----:B-1----:R-:W-:-:S05]  /*61c0*/  IMAD.SHL.U32 R5, R3, 0x4, RZ ;  /* 0x0000000403057824 */ /* 0x002fca00078e00ff */
[----:B0-----:R-:W-:-:S04]  /*61d0*/  IADD3 R2, P1, P2, R5, UR6, R8 ;  /* 0x0000000605027c10 */ /* 0x001fc8000fa3e008 */
[----:B------:R-:W-:Y:S01]  /*61e0*/  IADD3.X R3, PT, PT, R0, UR5, R9, P1, P2 ;  /* 0x0000000500037c10 */ /* 0x000fe20008fe4409 */
[----:B------:R-:W-:Y:S01]  /*61f0*/  STSM.16.M88 [R36], R85 ;  /* 0x0000005524007844 */ /* 0x000fe20000000000 */
[----:B------:R-:W-:Y:S06]  /*6200*/  BAR.SYNC.DEFER_BLOCKING 0x0 ;  /* 0x0000000000007b1d */ /* 0x000fec0000010000 */
[----:B------:R-:W0:Y:S04]  /*6210*/  LDSM.16.M88 R7, [R4+UR9] ;  /* 0x000000090407783b */ /* 0x000e280008000000 */
[----:B0-----:R0:W-:Y:S01]  /*6220*/  @!P0 STG.E desc[UR28][R2.64], R7 ;  /* 0x0000000702008986 */ /* 0x0011e2000c10191c */
[----:B------:R-:W-:Y:S06]  /*6230*/  BAR.SYNC.DEFER_BLOCKING 0x0 ;  /* 0x0000000000007b1d */ /* 0x000fec0000010000 */
[----:B------:R-:W-:Y:S05]  /*6240*/  @P5 BRA `(.L_x_22) ;  /* 0x0000000000a05947 */ /* 0x000fea0003800000 */
[----:B------:R-:W1:Y:S01]  /*6250*/  S2UR UR5, SR_CgaCtaId ;  /* 0x00000000000579c3 */ /* 0x000e620000008800 */
[----:B------:R-:W-:Y:S01]  /*6260*/  NOP ;  /* 0x0000000000007918 */ /* 0x000fe20000000000 */
[----:B------:R-:W-:Y:S01]  /*6270*/  UMOV UR4, 0x50 ;  /* 0x0000005000047882 */ /* 0x000fe20000000000 */
[----:B------:R-:W-:Y:S02]  /*6280*/  IMAD.U32 R0, RZ, RZ, UR10 ;  /* 0x0000000aff007e24 */ /* 0x000fe4000f8e00ff */
[----:B0-----:R-:W-:Y:S02]  /*6290*/  IMAD.MOV.U32 R3, RZ, RZ, 0xf ;  /* 0x0000000fff037424 */ /* 0x001fe400078e00ff */
[----:B------:R-:W-:Y:S01]  /*62a0*/  IMAD.MOV.U32 R7, RZ, RZ, 0x1 ;  /* 0x00000001ff077424 */ /* 0x000fe200078e00ff */
[----:B------:R-:W-:-:S04]  /*62b0*/  LOP3.LUT R0, R0, 0xffff, RZ, 0xc0, !PT ;  /* 0x0000ffff00007812 */ /* 0x000fc800078ec0ff */
[----:B------:R-:W-:-:S05]  /*62c0*/  SHF.R.U32.HI R0, RZ, 0x5, R0 ;  /* 0x00000005ff007819 */ /* 0x000fca0000011600 */
[----:B------:R-:W-:Y:S01]  /*62d0*/  VIADD R2, R0, 0x10 ;  /* 0x0000001000027836 */ /* 0x000fe20000000000 */
[----:B------:R-:W-:Y:S01]  /*62e0*/  SHF.L.U32 R0, R3, R0, RZ ;  /* 0x0000000003007219 */ /* 0x000fe200000006ff */
[----:B-1----:R-:W-:-:S03]  /*62f0*/  ULEA UR6, UR5, UR4, 0x18 ;  /* 0x0000000405067291 */ /* 0x002fc6000f8ec0ff */
[----:B------:R-:W-:-:S04]  /*6300*/  SHF.L.U32 R3, R7, R2, RZ ;  /* 0x0000000207037219 */ /* 0x000fc800000006ff */
[----:B------:R-:W-:Y:S02]  /*6310*/  LOP3.LUT R0, R3, R0, RZ, 0xfc, !PT ;  /* 0x0000000003007212 */ /* 0x000fe400078efcff */
[----:B------:R-:W0:Y:S02]  /*6320*/  LDS R5, [UR6] ;  /* 0x00000006ff057984 */ /* 0x000e240008000800 */
[C---:B------:R-:W-:Y:S02]  /*6330*/  LOP3.LUT R2, R0.reuse, 0xffff, RZ, 0xc0, !PT ;  /* 0x0000ffff00027812 */ /* 0x040fe400078ec0ff */
[----:B0-----:R-:W-:-:S04]  /*6340*/  LOP3.LUT R3, R0, 0xffff, R5, 0x80, !PT ;  /* 0x0000ffff00037812 */ /* 0x001fc800078e8005 */
[----:B------:R-:W-:-:S13]  /*6350*/  ISETP.NE.AND P0, PT, R3, R2, PT ;  /* 0x000000020300720c */ /* 0x000fda0003f05270 */
[----:B------:R-:W-:Y:S05]  /*6360*/  @P0 BRA `(.L_x_23) ;  /* 0x0000000000500947 */ /* 0x000fea0003800000 */
[----:B------:R-:W-:Y:S02]  /*6370*/  SHF.R.U32.HI R5, RZ, 0x10, R5 ;  /* 0x00000010ff057819 */ /* 0x000fe40000011605 */
[----:B------:R-:W-:-:S04]  /*6380*/  SHF.R.U32.HI R2, RZ, 0x10, R0 ;  /* 0x00000010ff027819 */ /* 0x000fc80000011600 */
[----:B------:R-:W-:-:S04]  /*6390*/  LOP3.LUT R5, R5, R2, RZ, 0xc0, !PT ;  /* 0x0000000205057212 */ /* 0x000fc800078ec0ff */
[----:B------:R-:W-:-:S13]  /*63a0*/  ISETP.NE.AND P0, PT, R5, R2, PT ;  /* 0x000000020500720c */ /* 0x000fda0003f05270 */
[----:B------:R-:W-:Y:S05]  /*63b0*/  @P0 BRA `(.L_x_24) ;  /* 0x0000000000300947 */ /* 0x000fea0003800000 */
[----:B------:R-:W-:Y:S01]  /*63c0*/  R2UR UR4, R0 ;  /* 0x00000000000472ca */ /* 0x000fe200000e0000 */
[----:B------:R-:W-:Y:S01]  /*63d0*/  VOTEU.ANY UR5, UPT, PT ;  /* 0x0000000000057886 */ /* 0x000fe200038e0100 */
[----:B------:R-:W0:Y:S01]  /*63e0*/  S2R R0, SR_LANEID ;  /* 0x0000000000007919 */ /* 0x000e220000000000 */
[----:B------:R-:W-:-:S10]  /*63f0*/  UFLO.U32 UR5, UR5 ;  /* 0x00000005000572bd */ /* 0x000fd400080e0000 */
[----:B------:R-:W-:-:S06]  /*6400*/  ULOP3.LUT UR4, URZ, UR4, URZ, 0x33, !UPT ;  /* 0x00000004ff047292 */ /* 0x000fcc000f8e33ff */
[----:B------:R-:W-:-:S04]  /*6410*/  IMAD.U32 R2, RZ, RZ, UR4 ;  /* 0x00000004ff027e24 */ /* 0x000fc8000f8e00ff */
[----:B------:R-:W1:Y:S02]  /*6420*/  REDUX UR7, R2 ;  /* 0x00000000020773c4 */ /* 0x000e640000000000 */
[----:B------:R2:W-:Y:S01]  /*6430*/  UTCATOMSWS.AND URZ, UR4 ;  /* 0x0000000400ff79e3 */ /* 0x0005e20008000000 */
[----:B0-----:R-:W-:Y:S01]  /*6440*/  ISETP.EQ.U32.AND P0, PT, R0, UR5, PT ;  /* 0x0000000500007c0c */ /* 0x001fe2000bf02070 */
[----:B-1----:R-:W-:-:S12]  /*6450*/  IMAD.U32 R0, RZ, RZ, UR7 ;  /* 0x00000007ff007e24 */ /* 0x002fd8000f8e00ff */
[----:B------:R2:W-:Y:S01]  /*6460*/  @P0 ATOMS.AND RZ, [UR6], R0 ;  /* 0x00000000ffff098c */ /* 0x0005e2000a800006 */
[----:B------:R-:W-:Y:S05]  /*6470*/  BRA `(.L_x_22) ;  /* 0x0000000000147947 */ /* 0x000fea0003800000 */
.L_x_24:
[----:B------:R-:W-:-:S07]  /*6480*/  MOV R2, 0x64a0 ;  /* 0x000064a000027802 */ /* 0x000fce0000000f00 */
[----:B------:R-:W-:Y:S05]  /*6490*/  CALL.REL.NOINC `($__internal_0_$__cuda_sm10x_tcgen05_guardrail_trap_col_being_dealloced_not_returned_by_alloc) ;  /* 0x0000000000447944 */ /* 0x000fea0003c00000 */
[----:B------:R-:W-:Y:S05]  /*64a0*/  BRA `(.L_x_22) ;  /* 0x0000000000087947 */ /* 0x000fea0003800000 */
.L_x_23:
[----:B------:R-:W-:-:S07]  /*64b0*/  MOV R2, 0x64d0 ;  /* 0x000064d000027802 */ /* 0x000fce0000000f00 */
[----:B------:R-:W-:Y:S05]  /*64c0*/  CALL.REL.NOINC `($__internal_2_$__cuda_sm10x_tcgen05_guardrail_trap_unallocated_columns_being_dealloced) ;  /* 0x0000000000507944 */ /* 0x000fea0003c00000 */
.L_x_22:
[----:B------:R-:W-:Y:S01]  /*64d0*/  NOP ;  /* 0x0000000000007918 */ /* 0x000fe20000000000 */
[----:B--2---:R-:W-:Y:S05]  /*64e0*/  EXIT ;  /* 0x000000000000794d */ /* 0x004fea0003800000 */
.L_x_8:
[----:B------:R-:W1:Y:S02]  /*64f0*/  SYNCS.PHASECHK.TRANS64.TRYWAIT P2, [UR9+0x3000], RZ ;  /* 0x003000ffff0075a7 */ /* 0x000e640008041109 */
[----:B-1----:R-:W-:Y:S05]  /*6500*/  @!P2 BRA `(.L_x_8) ;  /* 0xfffffffc00f8a947 */ /* 0x002fea000383ffff */
[----:B------:R-:W-:Y:S05]  /*6510*/  BRA `(.L_x_7) ;  /* 0xffffffb800b47947 */ /* 0x000fea000383ffff */
.L_x_17:
[----:B------:R-:W1:Y:S02]  /*6520*/  SYNCS.PHASECHK.TRANS64.TRYWAIT P0, [UR9+0x5010], RZ ;  /* 0x005010ffff0075a7 */ /* 0x000e640008001109 */
[----:B-1----:R-:W-:Y:S05]  /*6530*/  @!P0 BRA `(.L_x_17) ;  /* 0xfffffffc00f88947 */ /* 0x002fea000383ffff */
[----:B------:R-:W-:Y:S05]  /*6540*/  BRA `(.L_x_25) ;  /* 0xffffffd000c07947 */ /* 0x000fea000383ffff */
.L_x_18:
[----:B------:R-:W1:Y:S02]  /*6550*/  SYNCS.PHASECHK.TRANS64.TRYWAIT P0, [UR33], R21 ;  /* 0x00000015ff0075a7 */ /* 0x000e640008001121 */
[----:B-1----:R-:W-:Y:S05]  /*6560*/  @!P0 BRA `(.L_x_18) ;  /* 0xfffffffc00f88947 */ /* 0x002fea000383ffff */
[----:B------:R-:W-:Y:S05]  /*6570*/  BRA `(.L_x_26) ;  /* 0xffffffdc00647947 */ /* 0x000fea000383ffff */
.L_x_21:
[----:B------:R-:W0:Y:S02]  /*6580*/  SYNCS.PHASECHK.TRANS64.TRYWAIT P0, [UR33], R4 ;  /* 0x00000004ff0075a7 */ /* 0x000e240008001121 */
[----:B0-----:R-:W-:Y:S05]  /*6590*/  @!P0 BRA `(.L_x_21) ;  /* 0xfffffffc00f88947 */ /* 0x001fea000383ffff */
[----:B------:R-:W-:Y:S05]  /*65a0*/  BRA `(.L_x_27) ;  /* 0xffffffe400947947 */ /* 0x000fea000383ffff */
        .weak           $__internal_0_$__cuda_sm10x_tcgen05_guardrail_trap_col_being_dealloced_not_returned_by_alloc
        .type           $__internal_0_$__cuda_sm10x_tcgen05_guardrail_trap_col_being_dealloced_not_returned_by_alloc,@function
        .size           $__internal_0_$__cuda_sm10x_tcgen05_guardrail_trap_col_being_dealloced_not_returned_by_alloc,($__internal_1_$__cuda_sm10x_tcgen05_guardrail_trap_phase_invalid_during_alloc - $__internal_0_$__cuda_sm10x_tcgen05_guardrail_trap_col_being_dealloced_not_returned_by_alloc)
$__internal_0_$__cuda_sm10x_tcgen05_guardrail_trap_col_being_dealloced_not_returned_by_alloc:
[----:B------:R-:W-:Y:S05]  /*65b0*/  BPT.TRAP 0x1 ;  /* 0x000000040000795c */ /* 0x000fea0000300000 */
[----:B------:R-:W-:-:S04]  /*65c0*/  IMAD.MOV.U32 R3, RZ, RZ, 0x0 ;  /* 0x00000000ff037424 */ /* 0x000fc800078e00ff */
[----:B------:R-:W-:Y:S05]  /*65d0*/  RET.REL.NODEC R2 `(attn_fwd) ;  /* 0xffffff9802887950 */ /* 0x000fea0003c3ffff */
        .weak           $__internal_1_$__cuda_sm10x_tcgen05_guardrail_trap_phase_invalid_during_alloc
        .type           $__internal_1_$__cuda_sm10x_tcgen05_guardrail_trap_phase_invalid_during_alloc,@function
        .size           $__internal_1_$__cuda_sm10x_tcgen05_guardrail_trap_phase_invalid_during_alloc,($__internal_2_$__cuda_sm10x_tcgen05_guardrail_trap_unallocated_columns_being_dealloced - $__internal_1_$__cuda_sm10x_tcgen05_guardrail_trap_phase_invalid_during_alloc)
$__internal_1_$__cuda_sm10x_tcgen05_guardrail_trap_phase_invalid_during_alloc:
[----:B------:R-:W-:Y:S05]  /*65e0*/  BPT.TRAP 0x1 ;  /* 0x000000040000795c */ /* 0x000fea0000300000 */
[----:B------:R-:W-:-:S04]  /*65f0*/  IMAD.MOV.U32 R3, RZ, RZ, 0x0 ;  /* 0x00000000ff037424 */ /* 0x000fc800078e00ff */
[----:B------:R-:W-:Y:S05]  /*6600*/  RET.REL.NODEC R2 `(attn_fwd) ;  /* 0xffffff98027c7950 */ /* 0x000fea0003c3ffff */
        .weak           $__internal_2_$__cuda_sm10x_tcgen05_guardrail_trap_unallocated_columns_being_dealloced
        .type           $__internal_2_$__cuda_sm10x_tcgen05_guardrail_trap_unallocated_columns_being_dealloced,@function
        .size           $__internal_2_$__cuda_sm10x_tcgen05_guardrail_trap_unallocated_columns_being_dealloced,(.L_x_31 - $__internal_2_$__cuda_sm10x_tcgen05_guardrail_trap_unallocated_columns_being_dealloced)
$__internal_2_$__cuda_sm10x_tcgen05_guardrail_trap_unallocated_columns_being_dealloced:
[----:B------:R-:W-:Y:S05]  /*6610*/  BPT.TRAP 0x1 ;  /* 0x000000040000795c */ /* 0x000fea0000300000 */
[----:B------:R-:W-:-:S04]  /*6620*/  IMAD.MOV.U32 R3, RZ, RZ, 0x0 ;  /* 0x00000000ff037424 */ /* 0x000fc800078e00ff */
[----:B------:R-:W-:Y:S05]  /*6630*/  RET.REL.NODEC R2 `(attn_fwd) ;  /* 0xffffff9802707950 */ /* 0x000fea0003c3ffff */
.L_x_28:
[----:B------:R-:W-:-:S00]  /*6640*/  BRA `(.L_x_28) ;  /* 0xfffffffc00fc7947 */ /* 0x000fc0000383ffff */
[----:B------:R-:W-:-:S00]  /*6650*/  NOP ;  /* 0x0000000000007918 */ /* 0x000fc00000000000 */
        /* <DEDUP_REMOVED lines=10> */
.L_x_31:


//--------------------- .nv.global.init           --------------------------
	.section	.nv.global.init,"aw",@progbits
.nv.global.init:
	.type		_$_str,@object
	.size		_$_str,(.L_3 - _$_str)
_$_str:
        /*0000*/ 	.byte	0x5f, 0x5f, 0x43, 0x55, 0x44, 0x41, 0x5f, 0x46, 0x54, 0x5a, 0x00
.L_3:


//--------------------- .nv.shared.attn_fwd       --------------------------
	.section	.nv.shared.attn_fwd,"aw",@nobits
	.sectionflags	@""
	.align	16
	.zero		1024


//--------------------- .nv.shared.reserved.0     --------------------------
	.section	.nv.shared.reserved.0,"aw",@nobits
	.align	8
	.weak		__nv_reservedSMEM_offset_0_alias
	.size		__nv_reservedSMEM_offset_0_alias, 0, 64
	.other		__nv_reservedSMEM_offset_0_alias,@"STO_CUDA_RESERVED_SHARED STV_DEFAULT"
__nv_reservedSMEM_offset_0_alias:
	.zero		0
.nv.shared.reserved.0:
	.zero		64
	.weak		__nv_reservedSMEM_allocation_phase
	.type		__nv_reservedSMEM_allocation_phase,@object
	.size		__nv_reservedSMEM_allocation_phase,(.L_0 - __nv_reservedSMEM_allocation_phase)
__nv_reservedSMEM_allocation_phase:
	.zero		1
.L_0:
	.zero		7
	.weak		__nv_reservedSMEM_devtool_atexit_pc
	.type		__nv_reservedSMEM_devtool_atexit_pc,@object
	.size		__nv_reservedSMEM_devtool_atexit_pc,(__nv_reservedSMEM_allocation_mask - __nv_reservedSMEM_devtool_atexit_pc)
__nv_reservedSMEM_devtool_atexit_pc:
	.zero		8
	.weak		__nv_reservedSMEM_allocation_mask
	.type		__nv_reservedSMEM_allocation_mask,@object
	.size		__nv_reservedSMEM_allocation_mask,(.L_2 - __nv_reservedSMEM_allocation_mask)
__nv_reservedSMEM_allocation_mask:
	.zero		4
.L_2:


//--------------------- .nv.constant0.attn_fwd    --------------------------
	.section	.nv.constant0.attn_fwd,"a",@progbits
	.sectionflags	@""
	.align	4
.nv.constant0.attn_fwd:
	.zero		1032


//--------------------- SYMBOLS --------------------------

	.type		.nv.reservedSmem.offset0,@object
	.size		.nv.reservedSmem.offset0,0x4
	.type		.nv.reservedSmem.cap,@object
	.size		.nv.reservedSmem.cap,0x4
